//
// Generated by NVIDIA NVVM Compiler
//
// Compiler Build ID: CL-36424714
// Cuda compilation tools, release 13.0, V13.0.88
// Based on NVVM 20.0.0
//

.version 9.0
.target sm_100
.address_size 64

	// .globl	_Z28conv2dGlobalKernelWithSharedPKfPfiii
.const .align 4 .b8 constkernel[16384];
// _ZZ29gaussianConvolutionWithSharedPKfPfiiiE4tile has been demoted
// _ZZ28sharpenConvolutionWithSharedPKfPfiiiE4tile has been demoted
// _ZZ29meanBlurConvolutionWithSharedPKfPfiiiE4tile has been demoted
// _ZZ30laplacianConvolutionWithSharedPKfPfiiiE4tile has been demoted
.extern .shared .align 16 .b8 tile[];

.visible .entry _Z28conv2dGlobalKernelWithSharedPKfPfiii(
	.param .u64 .ptr .align 1 _Z28conv2dGlobalKernelWithSharedPKfPfiii_param_0,
	.param .u64 .ptr .align 1 _Z28conv2dGlobalKernelWithSharedPKfPfiii_param_1,
	.param .u32 _Z28conv2dGlobalKernelWithSharedPKfPfiii_param_2,
	.param .u32 _Z28conv2dGlobalKernelWithSharedPKfPfiii_param_3,
	.param .u32 _Z28conv2dGlobalKernelWithSharedPKfPfiii_param_4
)
{
	.reg .pred 	%p<15>;
	.reg .b32 	%r<105>;
	.reg .b32 	%f<72>;
	.reg .b64 	%rd<21>;

	ld.param.u64 	%rd2, [_Z28conv2dGlobalKernelWithSharedPKfPfiii_param_0];
	ld.param.u64 	%rd3, [_Z28conv2dGlobalKernelWithSharedPKfPfiii_param_1];
	ld.param.u32 	%r51, [_Z28conv2dGlobalKernelWithSharedPKfPfiii_param_2];
	ld.param.u32 	%r52, [_Z28conv2dGlobalKernelWithSharedPKfPfiii_param_3];
	ld.param.u32 	%r53, [_Z28conv2dGlobalKernelWithSharedPKfPfiii_param_4];
	shr.u32 	%r54, %r53, 31;
	add.s32 	%r55, %r53, %r54;
	shr.s32 	%r1, %r55, 1;
	neg.s32 	%r2, %r1;
	mov.u32 	%r56, %ctaid.x;
	mov.u32 	%r3, %ntid.x;
	mul.lo.s32 	%r4, %r56, %r3;
	mov.u32 	%r5, %tid.x;
	add.s32 	%r6, %r4, %r5;
	mov.u32 	%r57, %ctaid.y;
	mov.u32 	%r7, %ntid.y;
	mul.lo.s32 	%r8, %r57, %r7;
	mov.u32 	%r9, %tid.y;
	add.s32 	%r10, %r8, %r9;
	and.b32  	%r58, %r55, -2;
	add.s32 	%r11, %r58, %r3;
	add.s32 	%r12, %r58, %r7;
	mul.lo.s32 	%r13, %r11, %r12;
	mad.lo.s32 	%r96, %r9, %r3, %r5;
	setp.ge.s32 	%p1, %r96, %r13;
	@%p1 bra 	$L__BB0_3;
	sub.s32 	%r15, %r8, %r1;
	sub.s32 	%r16, %r4, %r1;
	add.s32 	%r17, %r51, -1;
	add.s32 	%r18, %r52, -1;
	mul.lo.s32 	%r19, %r3, %r7;
	cvta.to.global.u64 	%rd1, %rd2;
$L__BB0_2:
	div.s32 	%r59, %r96, %r12;
	add.s32 	%r60, %r15, %r59;
	rem.s32 	%r61, %r96, %r11;
	add.s32 	%r62, %r16, %r61;
	max.s32 	%r63, %r62, 0;
	min.s32 	%r64, %r63, %r17;
	max.s32 	%r65, %r60, 0;
	min.s32 	%r66, %r65, %r18;
	mad.lo.s32 	%r67, %r66, %r51, %r64;
	mul.wide.s32 	%rd4, %r67, 4;
	add.s64 	%rd5, %rd1, %rd4;
	ld.global.nc.f32 	%f15, [%rd5];
	shl.b32 	%r68, %r96, 2;
	mov.u32 	%r69, tile;
	add.s32 	%r70, %r69, %r68;
	st.shared.f32 	[%r70], %f15;
	add.s32 	%r96, %r96, %r19;
	setp.lt.s32 	%p2, %r96, %r13;
	@%p2 bra 	$L__BB0_2;
$L__BB0_3:
	bar.sync 	0;
	setp.ge.s32 	%p3, %r6, %r51;
	setp.ge.s32 	%p4, %r10, %r52;
	or.pred  	%p5, %p3, %p4;
	@%p5 bra 	$L__BB0_19;
	setp.lt.s32 	%p6, %r53, -1;
	mov.f32 	%f70, 0f00000000;
	@%p6 bra 	$L__BB0_18;
	add.s32 	%r22, %r1, %r9;
	add.s32 	%r23, %r1, %r5;
	abs.s32 	%r24, %r1;
	add.s32 	%r25, %r1, %r24;
	add.s32 	%r71, %r25, 1;
	and.b32  	%r26, %r71, 7;
	and.b32  	%r27, %r71, 3;
	and.b32  	%r28, %r25, 1;
	and.b32  	%r72, %r71, -8;
	neg.s32 	%r29, %r72;
	shl.b32 	%r73, %r5, 2;
	mov.u32 	%r74, tile;
	add.s32 	%r75, %r73, %r74;
	add.s32 	%r30, %r75, 16;
	mov.f32 	%f70, 0f00000000;
	mov.u64 	%rd16, constkernel;
	mov.u32 	%r97, %r2;
$L__BB0_6:
	mov.u32 	%r31, %r97;
	setp.lt.u32 	%p7, %r25, 7;
	add.s32 	%r32, %r22, %r31;
	mad.lo.s32 	%r33, %r32, %r11, %r23;
	add.s32 	%r76, %r31, %r1;
	mul.lo.s32 	%r99, %r76, %r53;
	add.s32 	%r35, %r99, %r1;
	mov.u32 	%r102, %r2;
	@%p7 bra 	$L__BB0_9;
	mul.lo.s32 	%r77, %r11, %r32;
	shl.b32 	%r78, %r77, 2;
	add.s32 	%r98, %r30, %r78;
	mov.u32 	%r100, %r29;
	mov.u32 	%r102, %r2;
$L__BB0_8:
	.pragma "nounroll";
	ld.shared.f32 	%f19, [%r98+-16];
	mul.wide.s32 	%rd6, %r99, 4;
	add.s64 	%rd8, %rd16, %rd6;
	ld.const.f32 	%f20, [%rd8];
	fma.rn.f32 	%f21, %f19, %f20, %f70;
	ld.shared.f32 	%f22, [%r98+-12];
	ld.const.f32 	%f23, [%rd8+4];
	fma.rn.f32 	%f24, %f22, %f23, %f21;
	ld.shared.f32 	%f25, [%r98+-8];
	ld.const.f32 	%f26, [%rd8+8];
	fma.rn.f32 	%f27, %f25, %f26, %f24;
	ld.shared.f32 	%f28, [%r98+-4];
	ld.const.f32 	%f29, [%rd8+12];
	fma.rn.f32 	%f30, %f28, %f29, %f27;
	ld.shared.f32 	%f31, [%r98];
	ld.const.f32 	%f32, [%rd8+16];
	fma.rn.f32 	%f33, %f31, %f32, %f30;
	ld.shared.f32 	%f34, [%r98+4];
	ld.const.f32 	%f35, [%rd8+20];
	fma.rn.f32 	%f36, %f34, %f35, %f33;
	ld.shared.f32 	%f37, [%r98+8];
	ld.const.f32 	%f38, [%rd8+24];
	fma.rn.f32 	%f39, %f37, %f38, %f36;
	ld.shared.f32 	%f40, [%r98+12];
	ld.const.f32 	%f41, [%rd8+28];
	fma.rn.f32 	%f70, %f40, %f41, %f39;
	add.s32 	%r102, %r102, 8;
	add.s32 	%r100, %r100, 8;
	add.s32 	%r99, %r99, 8;
	add.s32 	%r98, %r98, 32;
	setp.ne.s32 	%p8, %r100, 0;
	@%p8 bra 	$L__BB0_8;
$L__BB0_9:
	setp.eq.s32 	%p9, %r26, 0;
	@%p9 bra 	$L__BB0_17;
	add.s32 	%r79, %r26, -1;
	setp.lt.u32 	%p10, %r79, 3;
	@%p10 bra 	$L__BB0_12;
	add.s32 	%r80, %r33, %r102;
	shl.b32 	%r81, %r80, 2;
	mov.u32 	%r82, tile;
	add.s32 	%r83, %r82, %r81;
	ld.shared.f32 	%f43, [%r83];
	add.s32 	%r84, %r35, %r102;
	mul.wide.s32 	%rd9, %r84, 4;
	add.s64 	%rd11, %rd16, %rd9;
	ld.const.f32 	%f44, [%rd11];
	fma.rn.f32 	%f45, %f43, %f44, %f70;
	ld.shared.f32 	%f46, [%r83+4];
	ld.const.f32 	%f47, [%rd11+4];
	fma.rn.f32 	%f48, %f46, %f47, %f45;
	ld.shared.f32 	%f49, [%r83+8];
	ld.const.f32 	%f50, [%rd11+8];
	fma.rn.f32 	%f51, %f49, %f50, %f48;
	ld.shared.f32 	%f52, [%r83+12];
	ld.const.f32 	%f53, [%rd11+12];
	fma.rn.f32 	%f70, %f52, %f53, %f51;
	add.s32 	%r102, %r102, 4;
$L__BB0_12:
	setp.eq.s32 	%p11, %r27, 0;
	@%p11 bra 	$L__BB0_17;
	setp.eq.s32 	%p12, %r27, 1;
	@%p12 bra 	$L__BB0_15;
	add.s32 	%r85, %r33, %r102;
	shl.b32 	%r86, %r85, 2;
	mov.u32 	%r87, tile;
	add.s32 	%r88, %r87, %r86;
	ld.shared.f32 	%f55, [%r88];
	add.s32 	%r89, %r35, %r102;
	mul.wide.s32 	%rd12, %r89, 4;
	add.s64 	%rd14, %rd16, %rd12;
	ld.const.f32 	%f56, [%rd14];
	fma.rn.f32 	%f57, %f55, %f56, %f70;
	ld.shared.f32 	%f58, [%r88+4];
	ld.const.f32 	%f59, [%rd14+4];
	fma.rn.f32 	%f70, %f58, %f59, %f57;
	add.s32 	%r102, %r102, 2;
$L__BB0_15:
	setp.ne.s32 	%p13, %r28, 0;
	@%p13 bra 	$L__BB0_17;
	add.s32 	%r90, %r33, %r102;
	shl.b32 	%r91, %r90, 2;
	mov.u32 	%r92, tile;
	add.s32 	%r93, %r92, %r91;
	ld.shared.f32 	%f60, [%r93];
	add.s32 	%r94, %r35, %r102;
	mul.wide.s32 	%rd15, %r94, 4;
	add.s64 	%rd17, %rd16, %rd15;
	ld.const.f32 	%f61, [%rd17];
	fma.rn.f32 	%f70, %f60, %f61, %f70;
$L__BB0_17:
	add.s32 	%r97, %r31, 1;
	setp.ne.s32 	%p14, %r31, %r24;
	@%p14 bra 	$L__BB0_6;
$L__BB0_18:
	mad.lo.s32 	%r95, %r51, %r10, %r6;
	cvta.to.global.u64 	%rd18, %rd3;
	mul.wide.s32 	%rd19, %r95, 4;
	add.s64 	%rd20, %rd18, %rd19;
	st.global.f32 	[%rd20], %f70;
$L__BB0_19:
	ret;

}
	// .globl	_Z29gaussianConvolutionWithSharedPKfPfiii
.visible .entry _Z29gaussianConvolutionWithSharedPKfPfiii(
	.param .u64 .ptr .align 1 _Z29gaussianConvolutionWithSharedPKfPfiii_param_0,
	.param .u64 .ptr .align 1 _Z29gaussianConvolutionWithSharedPKfPfiii_param_1,
	.param .u32 _Z29gaussianConvolutionWithSharedPKfPfiii_param_2,
	.param .u32 _Z29gaussianConvolutionWithSharedPKfPfiii_param_3,
	.param .u32 _Z29gaussianConvolutionWithSharedPKfPfiii_param_4
)
{
	.reg .pred 	%p<15>;
	.reg .b32 	%r<105>;
	.reg .b32 	%f<72>;
	.reg .b64 	%rd<21>;
	// demoted variable
	.shared .align 4 .b8 _ZZ29gaussianConvolutionWithSharedPKfPfiiiE4tile[1296];
	ld.param.u64 	%rd2, [_Z29gaussianConvolutionWithSharedPKfPfiii_param_0];
	ld.param.u64 	%rd3, [_Z29gaussianConvolutionWithSharedPKfPfiii_param_1];
	ld.param.u32 	%r51, [_Z29gaussianConvolutionWithSharedPKfPfiii_param_2];
	ld.param.u32 	%r52, [_Z29gaussianConvolutionWithSharedPKfPfiii_param_3];
	ld.param.u32 	%r53, [_Z29gaussianConvolutionWithSharedPKfPfiii_param_4];
	shr.u32 	%r54, %r53, 31;
	add.s32 	%r55, %r53, %r54;
	shr.s32 	%r1, %r55, 1;
	neg.s32 	%r2, %r1;
	mov.u32 	%r56, %ctaid.x;
	mov.u32 	%r3, %ntid.x;
	mul.lo.s32 	%r4, %r56, %r3;
	mov.u32 	%r5, %tid.x;
	add.s32 	%r6, %r4, %r5;
	mov.u32 	%r57, %ctaid.y;
	mov.u32 	%r7, %ntid.y;
	mul.lo.s32 	%r8, %r57, %r7;
	mov.u32 	%r9, %tid.y;
	add.s32 	%r10, %r8, %r9;
	and.b32  	%r58, %r55, -2;
	add.s32 	%r11, %r58, %r3;
	add.s32 	%r12, %r58, %r7;
	mul.lo.s32 	%r13, %r11, %r12;
	mad.lo.s32 	%r96, %r9, %r3, %r5;
	setp.ge.s32 	%p1, %r96, %r13;
	@%p1 bra 	$L__BB1_3;
	sub.s32 	%r15, %r8, %r1;
	sub.s32 	%r16, %r4, %r1;
	add.s32 	%r17, %r51, -1;
	add.s32 	%r18, %r52, -1;
	mul.lo.s32 	%r19, %r3, %r7;
	cvta.to.global.u64 	%rd1, %rd2;
$L__BB1_2:
	div.s32 	%r59, %r96, %r12;
	add.s32 	%r60, %r15, %r59;
	rem.s32 	%r61, %r96, %r11;
	add.s32 	%r62, %r16, %r61;
	max.s32 	%r63, %r62, 0;
	min.s32 	%r64, %r63, %r17;
	max.s32 	%r65, %r60, 0;
	min.s32 	%r66, %r65, %r18;
	mad.lo.s32 	%r67, %r66, %r51, %r64;
	mul.wide.s32 	%rd4, %r67, 4;
	add.s64 	%rd5, %rd1, %rd4;
	ld.global.nc.f32 	%f15, [%rd5];
	shl.b32 	%r68, %r96, 2;
	mov.u32 	%r69, _ZZ29gaussianConvolutionWithSharedPKfPfiiiE4tile;
	add.s32 	%r70, %r69, %r68;
	st.shared.f32 	[%r70], %f15;
	add.s32 	%r96, %r96, %r19;
	setp.lt.s32 	%p2, %r96, %r13;
	@%p2 bra 	$L__BB1_2;
$L__BB1_3:
	bar.sync 	0;
	setp.ge.s32 	%p3, %r6, %r51;
	setp.ge.s32 	%p4, %r10, %r52;
	or.pred  	%p5, %p3, %p4;
	@%p5 bra 	$L__BB1_19;
	setp.lt.s32 	%p6, %r53, -1;
	mov.f32 	%f70, 0f00000000;
	@%p6 bra 	$L__BB1_18;
	add.s32 	%r22, %r1, %r9;
	add.s32 	%r23, %r1, %r5;
	abs.s32 	%r24, %r1;
	add.s32 	%r25, %r1, %r24;
	add.s32 	%r71, %r25, 1;
	and.b32  	%r26, %r71, 7;
	and.b32  	%r27, %r71, 3;
	and.b32  	%r28, %r25, 1;
	and.b32  	%r72, %r71, -8;
	neg.s32 	%r29, %r72;
	shl.b32 	%r73, %r5, 2;
	mov.u32 	%r74, _ZZ29gaussianConvolutionWithSharedPKfPfiiiE4tile;
	add.s32 	%r75, %r73, %r74;
	add.s32 	%r30, %r75, 16;
	mov.f32 	%f70, 0f00000000;
	mov.u64 	%rd16, constkernel;
	mov.u32 	%r97, %r2;
$L__BB1_6:
	mov.u32 	%r31, %r97;
	setp.lt.u32 	%p7, %r25, 7;
	add.s32 	%r32, %r22, %r31;
	mad.lo.s32 	%r33, %r32, %r11, %r23;
	add.s32 	%r76, %r31, %r1;
	mul.lo.s32 	%r99, %r76, %r53;
	add.s32 	%r35, %r99, %r1;
	mov.u32 	%r102, %r2;
	@%p7 bra 	$L__BB1_9;
	mul.lo.s32 	%r77, %r11, %r32;
	shl.b32 	%r78, %r77, 2;
	add.s32 	%r98, %r30, %r78;
	mov.u32 	%r100, %r29;
	mov.u32 	%r102, %r2;
$L__BB1_8:
	.pragma "nounroll";
	ld.shared.f32 	%f19, [%r98+-16];
	mul.wide.s32 	%rd6, %r99, 4;
	add.s64 	%rd8, %rd16, %rd6;
	ld.const.f32 	%f20, [%rd8];
	fma.rn.f32 	%f21, %f19, %f20, %f70;
	ld.shared.f32 	%f22, [%r98+-12];
	ld.const.f32 	%f23, [%rd8+4];
	fma.rn.f32 	%f24, %f22, %f23, %f21;
	ld.shared.f32 	%f25, [%r98+-8];
	ld.const.f32 	%f26, [%rd8+8];
	fma.rn.f32 	%f27, %f25, %f26, %f24;
	ld.shared.f32 	%f28, [%r98+-4];
	ld.const.f32 	%f29, [%rd8+12];
	fma.rn.f32 	%f30, %f28, %f29, %f27;
	ld.shared.f32 	%f31, [%r98];
	ld.const.f32 	%f32, [%rd8+16];
	fma.rn.f32 	%f33, %f31, %f32, %f30;
	ld.shared.f32 	%f34, [%r98+4];
	ld.const.f32 	%f35, [%rd8+20];
	fma.rn.f32 	%f36, %f34, %f35, %f33;
	ld.shared.f32 	%f37, [%r98+8];
	ld.const.f32 	%f38, [%rd8+24];
	fma.rn.f32 	%f39, %f37, %f38, %f36;
	ld.shared.f32 	%f40, [%r98+12];
	ld.const.f32 	%f41, [%rd8+28];
	fma.rn.f32 	%f70, %f40, %f41, %f39;
	add.s32 	%r102, %r102, 8;
	add.s32 	%r100, %r100, 8;
	add.s32 	%r99, %r99, 8;
	add.s32 	%r98, %r98, 32;
	setp.ne.s32 	%p8, %r100, 0;
	@%p8 bra 	$L__BB1_8;
$L__BB1_9:
	setp.eq.s32 	%p9, %r26, 0;
	@%p9 bra 	$L__BB1_17;
	add.s32 	%r79, %r26, -1;
	setp.lt.u32 	%p10, %r79, 3;
	@%p10 bra 	$L__BB1_12;
	add.s32 	%r80, %r33, %r102;
	shl.b32 	%r81, %r80, 2;
	mov.u32 	%r82, _ZZ29gaussianConvolutionWithSharedPKfPfiiiE4tile;
	add.s32 	%r83, %r82, %r81;
	ld.shared.f32 	%f43, [%r83];
	add.s32 	%r84, %r35, %r102;
	mul.wide.s32 	%rd9, %r84, 4;
	add.s64 	%rd11, %rd16, %rd9;
	ld.const.f32 	%f44, [%rd11];
	fma.rn.f32 	%f45, %f43, %f44, %f70;
	ld.shared.f32 	%f46, [%r83+4];
	ld.const.f32 	%f47, [%rd11+4];
	fma.rn.f32 	%f48, %f46, %f47, %f45;
	ld.shared.f32 	%f49, [%r83+8];
	ld.const.f32 	%f50, [%rd11+8];
	fma.rn.f32 	%f51, %f49, %f50, %f48;
	ld.shared.f32 	%f52, [%r83+12];
	ld.const.f32 	%f53, [%rd11+12];
	fma.rn.f32 	%f70, %f52, %f53, %f51;
	add.s32 	%r102, %r102, 4;
$L__BB1_12:
	setp.eq.s32 	%p11, %r27, 0;
	@%p11 bra 	$L__BB1_17;
	setp.eq.s32 	%p12, %r27, 1;
	@%p12 bra 	$L__BB1_15;
	add.s32 	%r85, %r33, %r102;
	shl.b32 	%r86, %r85, 2;
	mov.u32 	%r87, _ZZ29gaussianConvolutionWithSharedPKfPfiiiE4tile;
	add.s32 	%r88, %r87, %r86;
	ld.shared.f32 	%f55, [%r88];
	add.s32 	%r89, %r35, %r102;
	mul.wide.s32 	%rd12, %r89, 4;
	add.s64 	%rd14, %rd16, %rd12;
	ld.const.f32 	%f56, [%rd14];
	fma.rn.f32 	%f57, %f55, %f56, %f70;
	ld.shared.f32 	%f58, [%r88+4];
	ld.const.f32 	%f59, [%rd14+4];
	fma.rn.f32 	%f70, %f58, %f59, %f57;
	add.s32 	%r102, %r102, 2;
$L__BB1_15:
	setp.ne.s32 	%p13, %r28, 0;
	@%p13 bra 	$L__BB1_17;
	add.s32 	%r90, %r33, %r102;
	shl.b32 	%r91, %r90, 2;
	mov.u32 	%r92, _ZZ29gaussianConvolutionWithSharedPKfPfiiiE4tile;
	add.s32 	%r93, %r92, %r91;
	ld.shared.f32 	%f60, [%r93];
	add.s32 	%r94, %r35, %r102;
	mul.wide.s32 	%rd15, %r94, 4;
	add.s64 	%rd17, %rd16, %rd15;
	ld.const.f32 	%f61, [%rd17];
	fma.rn.f32 	%f70, %f60, %f61, %f70;
$L__BB1_17:
	add.s32 	%r97, %r31, 1;
	setp.ne.s32 	%p14, %r31, %r24;
	@%p14 bra 	$L__BB1_6;
$L__BB1_18:
	mad.lo.s32 	%r95, %r51, %r10, %r6;
	cvta.to.global.u64 	%rd18, %rd3;
	mul.wide.s32 	%rd19, %r95, 4;
	add.s64 	%rd20, %rd18, %rd19;
	st.global.f32 	[%rd20], %f70;
$L__BB1_19:
	ret;

}
	// .globl	_Z26sobelConvolutionWithSharedPKfPfiiS0_S0_i
.visible .entry _Z26sobelConvolutionWithSharedPKfPfiiS0_S0_i(
	.param .u64 .ptr .align 1 _Z26sobelConvolutionWithSharedPKfPfiiS0_S0_i_param_0,
	.param .u64 .ptr .align 1 _Z26sobelConvolutionWithSharedPKfPfiiS0_S0_i_param_1,
	.param .u32 _Z26sobelConvolutionWithSharedPKfPfiiS0_S0_i_param_2,
	.param .u32 _Z26sobelConvolutionWithSharedPKfPfiiS0_S0_i_param_3,
	.param .u64 .ptr .align 1 _Z26sobelConvolutionWithSharedPKfPfiiS0_S0_i_param_4,
	.param .u64 .ptr .align 1 _Z26sobelConvolutionWithSharedPKfPfiiS0_S0_i_param_5,
	.param .u32 _Z26sobelConvolutionWithSharedPKfPfiiS0_S0_i_param_6
)
{
	.reg .pred 	%p<73>;
	.reg .b32 	%r<252>;
	.reg .b32 	%f<112>;
	.reg .b64 	%rd<79>;

	ld.param.u64 	%rd15, [_Z26sobelConvolutionWithSharedPKfPfiiS0_S0_i_param_0];
	ld.param.u64 	%rd12, [_Z26sobelConvolutionWithSharedPKfPfiiS0_S0_i_param_1];
	ld.param.u32 	%r98, [_Z26sobelConvolutionWithSharedPKfPfiiS0_S0_i_param_2];
	ld.param.u32 	%r99, [_Z26sobelConvolutionWithSharedPKfPfiiS0_S0_i_param_3];
	ld.param.u64 	%rd13, [_Z26sobelConvolutionWithSharedPKfPfiiS0_S0_i_param_4];
	ld.param.u64 	%rd14, [_Z26sobelConvolutionWithSharedPKfPfiiS0_S0_i_param_5];
	ld.param.u32 	%r100, [_Z26sobelConvolutionWithSharedPKfPfiiS0_S0_i_param_6];
	cvta.to.global.u64 	%rd1, %rd14;
	cvta.to.global.u64 	%rd2, %rd13;
	cvta.to.global.u64 	%rd3, %rd15;
	mov.u32 	%r101, %ctaid.x;
	mov.u32 	%r102, %ntid.x;
	mov.u32 	%r103, %tid.x;
	mad.lo.s32 	%r1, %r101, %r102, %r103;
	mov.u32 	%r104, %ctaid.y;
	mov.u32 	%r105, %ntid.y;
	mov.u32 	%r106, %tid.y;
	mad.lo.s32 	%r2, %r104, %r105, %r106;
	setp.ge.s32 	%p1, %r2, %r98;
	setp.ge.s32 	%p2, %r1, %r99;
	or.pred  	%p3, %p1, %p2;
	@%p3 bra 	$L__BB2_89;
	shl.b32 	%r3, %r99, 1;
	shl.b32 	%r4, %r98, 1;
	setp.ne.s64 	%p4, %rd13, 0;
	mov.f32 	%f110, 0f00000000;
	mov.f32 	%f111, 0f00000000;
	@%p4 bra 	$L__BB2_31;
	setp.eq.s64 	%p50, %rd14, 0;
	@%p50 bra 	$L__BB2_88;
	setp.eq.s32 	%p51, %r2, 0;
	add.s32 	%r185, %r2, -1;
	setp.gt.s32 	%p52, %r2, %r99;
	sub.s32 	%r5, %r3, %r2;
	selp.b32 	%r186, %r5, %r185, %p52;
	selp.b32 	%r187, 0, %r186, %p51;
	mul.lo.s32 	%r6, %r187, %r98;
	setp.lt.s32 	%p53, %r1, 1;
	@%p53 bra 	$L__BB2_22;
	add.s32 	%r188, %r1, -1;
	setp.gt.u32 	%p54, %r1, %r98;
	sub.s32 	%r189, %r4, %r1;
	selp.b32 	%r231, %r189, %r188, %p54;
	bra.uni 	$L__BB2_23;
$L__BB2_5:
	neg.s32 	%r225, %r1;
$L__BB2_6:
	setp.lt.s32 	%p62, %r1, 0;
	add.s32 	%r203, %r225, %r35;
	mul.wide.s32 	%rd62, %r203, 4;
	add.s64 	%rd63, %rd3, %rd62;
	ld.global.nc.f32 	%f92, [%rd63];
	mul.wide.s32 	%rd64, %r100, 4;
	add.s64 	%rd4, %rd1, %rd64;
	ld.global.nc.f32 	%f93, [%rd4];
	fma.rn.f32 	%f1, %f92, %f93, %f9;
	@%p62 bra 	$L__BB2_8;
	setp.lt.u32 	%p63, %r1, %r98;
	not.b32 	%r204, %r1;
	add.s32 	%r205, %r4, %r204;
	selp.b32 	%r226, %r1, %r205, %p63;
	bra.uni 	$L__BB2_9;
$L__BB2_8:
	not.b32 	%r226, %r1;
$L__BB2_9:
	setp.lt.s32 	%p64, %r1, -1;
	add.s32 	%r206, %r226, %r35;
	mul.wide.s32 	%rd65, %r206, 4;
	add.s64 	%rd66, %rd3, %rd65;
	ld.global.nc.f32 	%f94, [%rd66];
	ld.global.nc.f32 	%f95, [%rd4+4];
	fma.rn.f32 	%f2, %f94, %f95, %f1;
	@%p64 bra 	$L__BB2_11;
	add.s32 	%r207, %r1, 1;
	setp.lt.u32 	%p65, %r207, %r98;
	sub.s32 	%r208, %r4, %r1;
	add.s32 	%r209, %r208, -2;
	selp.b32 	%r227, %r207, %r209, %p65;
	bra.uni 	$L__BB2_12;
$L__BB2_11:
	sub.s32 	%r227, -2, %r1;
$L__BB2_12:
	setp.lt.s32 	%p66, %r1, 1;
	add.s32 	%r210, %r227, %r35;
	mul.wide.s32 	%rd67, %r210, 4;
	add.s64 	%rd68, %rd3, %rd67;
	ld.global.nc.f32 	%f96, [%rd68];
	ld.global.nc.f32 	%f97, [%rd4+8];
	fma.rn.f32 	%f3, %f96, %f97, %f2;
	add.s32 	%r211, %r2, 1;
	setp.lt.s32 	%p67, %r211, %r99;
	add.s32 	%r212, %r5, -2;
	selp.b32 	%r213, %r211, %r212, %p67;
	mul.lo.s32 	%r16, %r213, %r98;
	@%p66 bra 	$L__BB2_14;
	add.s32 	%r214, %r1, -1;
	setp.gt.u32 	%p68, %r1, %r98;
	sub.s32 	%r215, %r4, %r1;
	selp.b32 	%r228, %r215, %r214, %p68;
	bra.uni 	$L__BB2_15;
$L__BB2_14:
	neg.s32 	%r228, %r1;
$L__BB2_15:
	setp.lt.s32 	%p69, %r1, 0;
	add.s32 	%r216, %r228, %r16;
	mul.wide.s32 	%rd69, %r216, 4;
	add.s64 	%rd70, %rd3, %rd69;
	ld.global.nc.f32 	%f98, [%rd70];
	add.s64 	%rd5, %rd4, %rd64;
	ld.global.nc.f32 	%f99, [%rd5];
	fma.rn.f32 	%f4, %f98, %f99, %f3;
	@%p69 bra 	$L__BB2_17;
	setp.lt.u32 	%p70, %r1, %r98;
	not.b32 	%r217, %r1;
	add.s32 	%r218, %r4, %r217;
	selp.b32 	%r229, %r1, %r218, %p70;
	bra.uni 	$L__BB2_18;
$L__BB2_17:
	not.b32 	%r229, %r1;
$L__BB2_18:
	setp.lt.s32 	%p71, %r1, -1;
	add.s32 	%r219, %r229, %r16;
	mul.wide.s32 	%rd72, %r219, 4;
	add.s64 	%rd73, %rd3, %rd72;
	ld.global.nc.f32 	%f100, [%rd73];
	ld.global.nc.f32 	%f101, [%rd5+4];
	fma.rn.f32 	%f5, %f100, %f101, %f4;
	@%p71 bra 	$L__BB2_20;
	add.s32 	%r220, %r1, 1;
	setp.lt.u32 	%p72, %r220, %r98;
	sub.s32 	%r221, %r4, %r1;
	add.s32 	%r222, %r221, -2;
	selp.b32 	%r230, %r220, %r222, %p72;
	bra.uni 	$L__BB2_21;
$L__BB2_20:
	sub.s32 	%r230, -2, %r1;
$L__BB2_21:
	add.s32 	%r223, %r230, %r16;
	mul.wide.s32 	%rd74, %r223, 4;
	add.s64 	%rd75, %rd3, %rd74;
	ld.global.nc.f32 	%f103, [%rd75];
	ld.global.nc.f32 	%f104, [%rd5+8];
	fma.rn.f32 	%f110, %f103, %f104, %f5;
	bra.uni 	$L__BB2_88;
$L__BB2_22:
	neg.s32 	%r231, %r1;
$L__BB2_23:
	add.s32 	%r190, %r231, %r6;
	mul.wide.s32 	%rd56, %r190, 4;
	add.s64 	%rd57, %rd3, %rd56;
	ld.global.nc.f32 	%f86, [%rd57];
	ld.global.nc.f32 	%f87, [%rd1];
	fma.rn.f32 	%f7, %f86, %f87, 0f00000000;
	setp.lt.s32 	%p55, %r1, 0;
	@%p55 bra 	$L__BB2_25;
	setp.lt.u32 	%p56, %r1, %r98;
	not.b32 	%r191, %r1;
	add.s32 	%r192, %r4, %r191;
	selp.b32 	%r232, %r1, %r192, %p56;
	bra.uni 	$L__BB2_26;
$L__BB2_25:
	not.b32 	%r232, %r1;
$L__BB2_26:
	add.s32 	%r193, %r232, %r6;
	mul.wide.s32 	%rd58, %r193, 4;
	add.s64 	%rd59, %rd3, %rd58;
	ld.global.nc.f32 	%f88, [%rd59];
	ld.global.nc.f32 	%f89, [%rd1+4];
	fma.rn.f32 	%f8, %f88, %f89, %f7;
	setp.lt.s32 	%p57, %r1, -1;
	@%p57 bra 	$L__BB2_28;
	add.s32 	%r194, %r1, 1;
	setp.lt.u32 	%p58, %r194, %r98;
	sub.s32 	%r195, %r4, %r1;
	add.s32 	%r196, %r195, -2;
	selp.b32 	%r233, %r194, %r196, %p58;
	bra.uni 	$L__BB2_29;
$L__BB2_28:
	sub.s32 	%r233, -2, %r1;
$L__BB2_29:
	setp.lt.s32 	%p59, %r1, 1;
	add.s32 	%r197, %r233, %r6;
	mul.wide.s32 	%rd60, %r197, 4;
	add.s64 	%rd61, %rd3, %rd60;
	ld.global.nc.f32 	%f90, [%rd61];
	ld.global.nc.f32 	%f91, [%rd1+8];
	fma.rn.f32 	%f9, %f90, %f91, %f8;
	setp.lt.s32 	%p60, %r2, %r99;
	not.b32 	%r198, %r2;
	add.s32 	%r199, %r3, %r198;
	selp.b32 	%r200, %r2, %r199, %p60;
	mul.lo.s32 	%r35, %r200, %r98;
	@%p59 bra 	$L__BB2_5;
	add.s32 	%r201, %r1, -1;
	setp.gt.u32 	%p61, %r1, %r98;
	sub.s32 	%r202, %r4, %r1;
	selp.b32 	%r225, %r202, %r201, %p61;
	bra.uni 	$L__BB2_6;
$L__BB2_31:
	setp.ne.s64 	%p5, %rd14, 0;
	@%p5 bra 	$L__BB2_60;
	setp.eq.s32 	%p28, %r2, 0;
	add.s32 	%r146, %r2, -1;
	setp.gt.s32 	%p29, %r2, %r99;
	sub.s32 	%r36, %r3, %r2;
	selp.b32 	%r147, %r36, %r146, %p29;
	selp.b32 	%r148, 0, %r147, %p28;
	mul.lo.s32 	%r37, %r148, %r98;
	setp.lt.s32 	%p30, %r1, 1;
	@%p30 bra 	$L__BB2_51;
	add.s32 	%r149, %r1, -1;
	setp.gt.u32 	%p31, %r1, %r98;
	sub.s32 	%r150, %r4, %r1;
	selp.b32 	%r240, %r150, %r149, %p31;
	bra.uni 	$L__BB2_52;
$L__BB2_34:
	neg.s32 	%r234, %r1;
$L__BB2_35:
	setp.lt.s32 	%p39, %r1, 0;
	add.s32 	%r164, %r234, %r66;
	mul.wide.s32 	%rd42, %r164, 4;
	add.s64 	%rd43, %rd3, %rd42;
	ld.global.nc.f32 	%f72, [%rd43];
	mul.wide.s32 	%rd44, %r100, 4;
	add.s64 	%rd6, %rd2, %rd44;
	ld.global.nc.f32 	%f73, [%rd6];
	fma.rn.f32 	%f10, %f72, %f73, %f18;
	@%p39 bra 	$L__BB2_37;
	setp.lt.u32 	%p40, %r1, %r98;
	not.b32 	%r165, %r1;
	add.s32 	%r166, %r4, %r165;
	selp.b32 	%r235, %r1, %r166, %p40;
	bra.uni 	$L__BB2_38;
$L__BB2_37:
	not.b32 	%r235, %r1;
$L__BB2_38:
	setp.lt.s32 	%p41, %r1, -1;
	add.s32 	%r167, %r235, %r66;
	mul.wide.s32 	%rd45, %r167, 4;
	add.s64 	%rd46, %rd3, %rd45;
	ld.global.nc.f32 	%f74, [%rd46];
	ld.global.nc.f32 	%f75, [%rd6+4];
	fma.rn.f32 	%f11, %f74, %f75, %f10;
	@%p41 bra 	$L__BB2_40;
	add.s32 	%r168, %r1, 1;
	setp.lt.u32 	%p42, %r168, %r98;
	sub.s32 	%r169, %r4, %r1;
	add.s32 	%r170, %r169, -2;
	selp.b32 	%r236, %r168, %r170, %p42;
	bra.uni 	$L__BB2_41;
$L__BB2_40:
	sub.s32 	%r236, -2, %r1;
$L__BB2_41:
	setp.lt.s32 	%p43, %r1, 1;
	add.s32 	%r171, %r236, %r66;
	mul.wide.s32 	%rd47, %r171, 4;
	add.s64 	%rd48, %rd3, %rd47;
	ld.global.nc.f32 	%f76, [%rd48];
	ld.global.nc.f32 	%f77, [%rd6+8];
	fma.rn.f32 	%f12, %f76, %f77, %f11;
	add.s32 	%r172, %r2, 1;
	setp.lt.s32 	%p44, %r172, %r99;
	add.s32 	%r173, %r36, -2;
	selp.b32 	%r174, %r172, %r173, %p44;
	mul.lo.s32 	%r47, %r174, %r98;
	@%p43 bra 	$L__BB2_43;
	add.s32 	%r175, %r1, -1;
	setp.gt.u32 	%p45, %r1, %r98;
	sub.s32 	%r176, %r4, %r1;
	selp.b32 	%r237, %r176, %r175, %p45;
	bra.uni 	$L__BB2_44;
$L__BB2_43:
	neg.s32 	%r237, %r1;
$L__BB2_44:
	setp.lt.s32 	%p46, %r1, 0;
	add.s32 	%r177, %r237, %r47;
	mul.wide.s32 	%rd49, %r177, 4;
	add.s64 	%rd50, %rd3, %rd49;
	ld.global.nc.f32 	%f78, [%rd50];
	add.s64 	%rd7, %rd6, %rd44;
	ld.global.nc.f32 	%f79, [%rd7];
	fma.rn.f32 	%f13, %f78, %f79, %f12;
	@%p46 bra 	$L__BB2_46;
	setp.lt.u32 	%p47, %r1, %r98;
	not.b32 	%r178, %r1;
	add.s32 	%r179, %r4, %r178;
	selp.b32 	%r238, %r1, %r179, %p47;
	bra.uni 	$L__BB2_47;
$L__BB2_46:
	not.b32 	%r238, %r1;
$L__BB2_47:
	setp.lt.s32 	%p48, %r1, -1;
	add.s32 	%r180, %r238, %r47;
	mul.wide.s32 	%rd52, %r180, 4;
	add.s64 	%rd53, %rd3, %rd52;
	ld.global.nc.f32 	%f80, [%rd53];
	ld.global.nc.f32 	%f81, [%rd7+4];
	fma.rn.f32 	%f14, %f80, %f81, %f13;
	@%p48 bra 	$L__BB2_49;
	add.s32 	%r181, %r1, 1;
	setp.lt.u32 	%p49, %r181, %r98;
	sub.s32 	%r182, %r4, %r1;
	add.s32 	%r183, %r182, -2;
	selp.b32 	%r239, %r181, %r183, %p49;
	bra.uni 	$L__BB2_50;
$L__BB2_49:
	sub.s32 	%r239, -2, %r1;
$L__BB2_50:
	add.s32 	%r184, %r239, %r47;
	mul.wide.s32 	%rd54, %r184, 4;
	add.s64 	%rd55, %rd3, %rd54;
	ld.global.nc.f32 	%f83, [%rd55];
	ld.global.nc.f32 	%f84, [%rd7+8];
	fma.rn.f32 	%f111, %f83, %f84, %f14;
	bra.uni 	$L__BB2_88;
$L__BB2_51:
	neg.s32 	%r240, %r1;
$L__BB2_52:
	add.s32 	%r151, %r240, %r37;
	mul.wide.s32 	%rd36, %r151, 4;
	add.s64 	%rd37, %rd3, %rd36;
	ld.global.nc.f32 	%f66, [%rd37];
	ld.global.nc.f32 	%f67, [%rd2];
	fma.rn.f32 	%f16, %f66, %f67, 0f00000000;
	setp.lt.s32 	%p32, %r1, 0;
	@%p32 bra 	$L__BB2_54;
	setp.lt.u32 	%p33, %r1, %r98;
	not.b32 	%r152, %r1;
	add.s32 	%r153, %r4, %r152;
	selp.b32 	%r241, %r1, %r153, %p33;
	bra.uni 	$L__BB2_55;
$L__BB2_54:
	not.b32 	%r241, %r1;
$L__BB2_55:
	add.s32 	%r154, %r241, %r37;
	mul.wide.s32 	%rd38, %r154, 4;
	add.s64 	%rd39, %rd3, %rd38;
	ld.global.nc.f32 	%f68, [%rd39];
	ld.global.nc.f32 	%f69, [%rd2+4];
	fma.rn.f32 	%f17, %f68, %f69, %f16;
	setp.lt.s32 	%p34, %r1, -1;
	@%p34 bra 	$L__BB2_57;
	add.s32 	%r155, %r1, 1;
	setp.lt.u32 	%p35, %r155, %r98;
	sub.s32 	%r156, %r4, %r1;
	add.s32 	%r157, %r156, -2;
	selp.b32 	%r242, %r155, %r157, %p35;
	bra.uni 	$L__BB2_58;
$L__BB2_57:
	sub.s32 	%r242, -2, %r1;
$L__BB2_58:
	setp.lt.s32 	%p36, %r1, 1;
	add.s32 	%r158, %r242, %r37;
	mul.wide.s32 	%rd40, %r158, 4;
	add.s64 	%rd41, %rd3, %rd40;
	ld.global.nc.f32 	%f70, [%rd41];
	ld.global.nc.f32 	%f71, [%rd2+8];
	fma.rn.f32 	%f18, %f70, %f71, %f17;
	setp.lt.s32 	%p37, %r2, %r99;
	not.b32 	%r159, %r2;
	add.s32 	%r160, %r3, %r159;
	selp.b32 	%r161, %r2, %r160, %p37;
	mul.lo.s32 	%r66, %r161, %r98;
	@%p36 bra 	$L__BB2_34;
	add.s32 	%r162, %r1, -1;
	setp.gt.u32 	%p38, %r1, %r98;
	sub.s32 	%r163, %r4, %r1;
	selp.b32 	%r234, %r163, %r162, %p38;
	bra.uni 	$L__BB2_35;
$L__BB2_60:
	setp.eq.s32 	%p6, %r2, 0;
	add.s32 	%r107, %r2, -1;
	setp.gt.s32 	%p7, %r2, %r99;
	sub.s32 	%r67, %r3, %r2;
	selp.b32 	%r108, %r67, %r107, %p7;
	selp.b32 	%r109, 0, %r108, %p6;
	mul.lo.s32 	%r68, %r109, %r98;
	setp.gt.s32 	%p8, %r1, 0;
	@%p8 bra 	$L__BB2_62;
	neg.s32 	%r243, %r1;
	bra.uni 	$L__BB2_63;
$L__BB2_62:
	add.s32 	%r110, %r1, -1;
	setp.gt.u32 	%p9, %r1, %r98;
	sub.s32 	%r111, %r4, %r1;
	selp.b32 	%r243, %r111, %r110, %p9;
$L__BB2_63:
	add.s32 	%r112, %r243, %r68;
	mul.wide.s32 	%rd16, %r112, 4;
	add.s64 	%rd17, %rd3, %rd16;
	ld.global.nc.f32 	%f39, [%rd17];
	ld.global.nc.f32 	%f40, [%rd2];
	fma.rn.f32 	%f19, %f39, %f40, 0f00000000;
	ld.global.nc.f32 	%f41, [%rd1];
	fma.rn.f32 	%f20, %f39, %f41, 0f00000000;
	setp.lt.s32 	%p10, %r1, 0;
	@%p10 bra 	$L__BB2_65;
	setp.lt.u32 	%p11, %r1, %r98;
	not.b32 	%r113, %r1;
	add.s32 	%r114, %r4, %r113;
	selp.b32 	%r244, %r1, %r114, %p11;
	bra.uni 	$L__BB2_66;
$L__BB2_65:
	not.b32 	%r244, %r1;
$L__BB2_66:
	add.s32 	%r115, %r244, %r68;
	mul.wide.s32 	%rd18, %r115, 4;
	add.s64 	%rd19, %rd3, %rd18;
	ld.global.nc.f32 	%f42, [%rd19];
	ld.global.nc.f32 	%f43, [%rd2+4];
	fma.rn.f32 	%f21, %f42, %f43, %f19;
	ld.global.nc.f32 	%f44, [%rd1+4];
	fma.rn.f32 	%f22, %f42, %f44, %f20;
	setp.lt.s32 	%p12, %r1, -1;
	@%p12 bra 	$L__BB2_68;
	add.s32 	%r116, %r1, 1;
	setp.lt.u32 	%p13, %r116, %r98;
	sub.s32 	%r117, %r4, %r1;
	add.s32 	%r118, %r117, -2;
	selp.b32 	%r245, %r116, %r118, %p13;
	bra.uni 	$L__BB2_69;
$L__BB2_68:
	sub.s32 	%r245, -2, %r1;
$L__BB2_69:
	setp.lt.s32 	%p14, %r1, 1;
	add.s32 	%r119, %r245, %r68;
	mul.wide.s32 	%rd20, %r119, 4;
	add.s64 	%rd21, %rd3, %rd20;
	ld.global.nc.f32 	%f45, [%rd21];
	ld.global.nc.f32 	%f46, [%rd2+8];
	fma.rn.f32 	%f23, %f45, %f46, %f21;
	ld.global.nc.f32 	%f47, [%rd1+8];
	fma.rn.f32 	%f24, %f45, %f47, %f22;
	setp.lt.s32 	%p15, %r2, %r99;
	not.b32 	%r120, %r2;
	add.s32 	%r121, %r3, %r120;
	selp.b32 	%r122, %r2, %r121, %p15;
	mul.lo.s32 	%r78, %r122, %r98;
	@%p14 bra 	$L__BB2_71;
	add.s32 	%r123, %r1, -1;
	setp.gt.u32 	%p16, %r1, %r98;
	sub.s32 	%r124, %r4, %r1;
	selp.b32 	%r246, %r124, %r123, %p16;
	bra.uni 	$L__BB2_72;
$L__BB2_71:
	neg.s32 	%r246, %r1;
$L__BB2_72:
	setp.lt.s32 	%p17, %r1, 0;
	add.s32 	%r125, %r246, %r78;
	mul.wide.s32 	%rd22, %r125, 4;
	add.s64 	%rd23, %rd3, %rd22;
	ld.global.nc.f32 	%f48, [%rd23];
	mul.wide.s32 	%rd24, %r100, 4;
	add.s64 	%rd8, %rd2, %rd24;
	ld.global.nc.f32 	%f49, [%rd8];
	fma.rn.f32 	%f25, %f48, %f49, %f23;
	add.s64 	%rd9, %rd1, %rd24;
	ld.global.nc.f32 	%f50, [%rd9];
	fma.rn.f32 	%f26, %f48, %f50, %f24;
	@%p17 bra 	$L__BB2_74;
	setp.lt.u32 	%p18, %r1, %r98;
	not.b32 	%r126, %r1;
	add.s32 	%r127, %r4, %r126;
	selp.b32 	%r247, %r1, %r127, %p18;
	bra.uni 	$L__BB2_75;
$L__BB2_74:
	not.b32 	%r247, %r1;
$L__BB2_75:
	setp.lt.s32 	%p19, %r1, -1;
	add.s32 	%r128, %r247, %r78;
	mul.wide.s32 	%rd25, %r128, 4;
	add.s64 	%rd26, %rd3, %rd25;
	ld.global.nc.f32 	%f51, [%rd26];
	ld.global.nc.f32 	%f52, [%rd8+4];
	fma.rn.f32 	%f27, %f51, %f52, %f25;
	ld.global.nc.f32 	%f53, [%rd9+4];
	fma.rn.f32 	%f28, %f51, %f53, %f26;
	@%p19 bra 	$L__BB2_77;
	add.s32 	%r129, %r1, 1;
	setp.lt.u32 	%p20, %r129, %r98;
	sub.s32 	%r130, %r4, %r1;
	add.s32 	%r131, %r130, -2;
	selp.b32 	%r248, %r129, %r131, %p20;
	bra.uni 	$L__BB2_78;
$L__BB2_77:
	sub.s32 	%r248, -2, %r1;
$L__BB2_78:
	setp.lt.s32 	%p21, %r1, 1;
	add.s32 	%r132, %r248, %r78;
	mul.wide.s32 	%rd27, %r132, 4;
	add.s64 	%rd28, %rd3, %rd27;
	ld.global.nc.f32 	%f54, [%rd28];
	ld.global.nc.f32 	%f55, [%rd8+8];
	fma.rn.f32 	%f29, %f54, %f55, %f27;
	ld.global.nc.f32 	%f56, [%rd9+8];
	fma.rn.f32 	%f30, %f54, %f56, %f28;
	add.s32 	%r133, %r2, 1;
	setp.lt.s32 	%p22, %r133, %r99;
	add.s32 	%r134, %r67, -2;
	selp.b32 	%r135, %r133, %r134, %p22;
	mul.lo.s32 	%r88, %r135, %r98;
	@%p21 bra 	$L__BB2_80;
	add.s32 	%r136, %r1, -1;
	setp.gt.u32 	%p23, %r1, %r98;
	sub.s32 	%r137, %r4, %r1;
	selp.b32 	%r249, %r137, %r136, %p23;
	bra.uni 	$L__BB2_81;
$L__BB2_80:
	neg.s32 	%r249, %r1;
$L__BB2_81:
	setp.lt.s32 	%p24, %r1, 0;
	add.s32 	%r138, %r249, %r88;
	mul.wide.s32 	%rd29, %r138, 4;
	add.s64 	%rd30, %rd3, %rd29;
	ld.global.nc.f32 	%f57, [%rd30];
	add.s64 	%rd10, %rd8, %rd24;
	ld.global.nc.f32 	%f58, [%rd10];
	fma.rn.f32 	%f31, %f57, %f58, %f29;
	add.s64 	%rd11, %rd9, %rd24;
	ld.global.nc.f32 	%f59, [%rd11];
	fma.rn.f32 	%f32, %f57, %f59, %f30;
	@%p24 bra 	$L__BB2_83;
	setp.lt.u32 	%p25, %r1, %r98;
	not.b32 	%r139, %r1;
	add.s32 	%r140, %r4, %r139;
	selp.b32 	%r250, %r1, %r140, %p25;
	bra.uni 	$L__BB2_84;
$L__BB2_83:
	not.b32 	%r250, %r1;
$L__BB2_84:
	setp.lt.s32 	%p26, %r1, -1;
	add.s32 	%r141, %r250, %r88;
	mul.wide.s32 	%rd32, %r141, 4;
	add.s64 	%rd33, %rd3, %rd32;
	ld.global.nc.f32 	%f60, [%rd33];
	ld.global.nc.f32 	%f61, [%rd10+4];
	fma.rn.f32 	%f33, %f60, %f61, %f31;
	ld.global.nc.f32 	%f62, [%rd11+4];
	fma.rn.f32 	%f34, %f60, %f62, %f32;
	@%p26 bra 	$L__BB2_86;
	add.s32 	%r142, %r1, 1;
	setp.lt.u32 	%p27, %r142, %r98;
	sub.s32 	%r143, %r4, %r1;
	add.s32 	%r144, %r143, -2;
	selp.b32 	%r251, %r142, %r144, %p27;
	bra.uni 	$L__BB2_87;
$L__BB2_86:
	sub.s32 	%r251, -2, %r1;
$L__BB2_87:
	add.s32 	%r145, %r251, %r88;
	mul.wide.s32 	%rd34, %r145, 4;
	add.s64 	%rd35, %rd3, %rd34;
	ld.global.nc.f32 	%f63, [%rd35];
	ld.global.nc.f32 	%f64, [%rd10+8];
	fma.rn.f32 	%f111, %f63, %f64, %f33;
	ld.global.nc.f32 	%f65, [%rd11+8];
	fma.rn.f32 	%f110, %f63, %f65, %f34;
$L__BB2_88:
	mul.f32 	%f105, %f110, %f110;
	fma.rn.f32 	%f106, %f111, %f111, %f105;
	sqrt.rn.f32 	%f107, %f106;
	mad.lo.s32 	%r224, %r98, %r2, %r1;
	cvta.to.global.u64 	%rd76, %rd12;
	mul.wide.s32 	%rd77, %r224, 4;
	add.s64 	%rd78, %rd76, %rd77;
	st.global.f32 	[%rd78], %f107;
$L__BB2_89:
	ret;

}
	// .globl	_Z28sharpenConvolutionWithSharedPKfPfiii
.visible .entry _Z28sharpenConvolutionWithSharedPKfPfiii(
	.param .u64 .ptr .align 1 _Z28sharpenConvolutionWithSharedPKfPfiii_param_0,
	.param .u64 .ptr .align 1 _Z28sharpenConvolutionWithSharedPKfPfiii_param_1,
	.param .u32 _Z28sharpenConvolutionWithSharedPKfPfiii_param_2,
	.param .u32 _Z28sharpenConvolutionWithSharedPKfPfiii_param_3,
	.param .u32 _Z28sharpenConvolutionWithSharedPKfPfiii_param_4
)
{
	.reg .pred 	%p<15>;
	.reg .b32 	%r<105>;
	.reg .b32 	%f<72>;
	.reg .b64 	%rd<21>;
	// demoted variable
	.shared .align 4 .b8 _ZZ28sharpenConvolutionWithSharedPKfPfiiiE4tile[1296];
	ld.param.u64 	%rd2, [_Z28sharpenConvolutionWithSharedPKfPfiii_param_0];
	ld.param.u64 	%rd3, [_Z28sharpenConvolutionWithSharedPKfPfiii_param_1];
	ld.param.u32 	%r51, [_Z28sharpenConvolutionWithSharedPKfPfiii_param_2];
	ld.param.u32 	%r52, [_Z28sharpenConvolutionWithSharedPKfPfiii_param_3];
	ld.param.u32 	%r53, [_Z28sharpenConvolutionWithSharedPKfPfiii_param_4];
	shr.u32 	%r54, %r53, 31;
	add.s32 	%r55, %r53, %r54;
	shr.s32 	%r1, %r55, 1;
	neg.s32 	%r2, %r1;
	mov.u32 	%r56, %ctaid.x;
	mov.u32 	%r3, %ntid.x;
	mul.lo.s32 	%r4, %r56, %r3;
	mov.u32 	%r5, %tid.x;
	add.s32 	%r6, %r4, %r5;
	mov.u32 	%r57, %ctaid.y;
	mov.u32 	%r7, %ntid.y;
	mul.lo.s32 	%r8, %r57, %r7;
	mov.u32 	%r9, %tid.y;
	add.s32 	%r10, %r8, %r9;
	and.b32  	%r58, %r55, -2;
	add.s32 	%r11, %r58, %r3;
	add.s32 	%r12, %r58, %r7;
	mul.lo.s32 	%r13, %r11, %r12;
	mad.lo.s32 	%r96, %r9, %r3, %r5;
	setp.ge.s32 	%p1, %r96, %r13;
	@%p1 bra 	$L__BB3_3;
	sub.s32 	%r15, %r8, %r1;
	sub.s32 	%r16, %r4, %r1;
	add.s32 	%r17, %r51, -1;
	add.s32 	%r18, %r52, -1;
	mul.lo.s32 	%r19, %r3, %r7;
	cvta.to.global.u64 	%rd1, %rd2;
$L__BB3_2:
	div.s32 	%r59, %r96, %r12;
	add.s32 	%r60, %r15, %r59;
	rem.s32 	%r61, %r96, %r11;
	add.s32 	%r62, %r16, %r61;
	max.s32 	%r63, %r62, 0;
	min.s32 	%r64, %r63, %r17;
	max.s32 	%r65, %r60, 0;
	min.s32 	%r66, %r65, %r18;
	mad.lo.s32 	%r67, %r66, %r51, %r64;
	mul.wide.s32 	%rd4, %r67, 4;
	add.s64 	%rd5, %rd1, %rd4;
	ld.global.nc.f32 	%f15, [%rd5];
	shl.b32 	%r68, %r96, 2;
	mov.u32 	%r69, _ZZ28sharpenConvolutionWithSharedPKfPfiiiE4tile;
	add.s32 	%r70, %r69, %r68;
	st.shared.f32 	[%r70], %f15;
	add.s32 	%r96, %r96, %r19;
	setp.lt.s32 	%p2, %r96, %r13;
	@%p2 bra 	$L__BB3_2;
$L__BB3_3:
	bar.sync 	0;
	setp.ge.s32 	%p3, %r6, %r51;
	setp.ge.s32 	%p4, %r10, %r52;
	or.pred  	%p5, %p3, %p4;
	@%p5 bra 	$L__BB3_19;
	setp.lt.s32 	%p6, %r53, -1;
	mov.f32 	%f70, 0f00000000;
	@%p6 bra 	$L__BB3_18;
	add.s32 	%r22, %r1, %r9;
	add.s32 	%r23, %r1, %r5;
	abs.s32 	%r24, %r1;
	add.s32 	%r25, %r1, %r24;
	add.s32 	%r71, %r25, 1;
	and.b32  	%r26, %r71, 7;
	and.b32  	%r27, %r71, 3;
	and.b32  	%r28, %r25, 1;
	and.b32  	%r72, %r71, -8;
	neg.s32 	%r29, %r72;
	shl.b32 	%r73, %r5, 2;
	mov.u32 	%r74, _ZZ28sharpenConvolutionWithSharedPKfPfiiiE4tile;
	add.s32 	%r75, %r73, %r74;
	add.s32 	%r30, %r75, 16;
	mov.f32 	%f70, 0f00000000;
	mov.u64 	%rd16, constkernel;
	mov.u32 	%r97, %r2;
$L__BB3_6:
	mov.u32 	%r31, %r97;
	setp.lt.u32 	%p7, %r25, 7;
	add.s32 	%r32, %r22, %r31;
	mad.lo.s32 	%r33, %r32, %r11, %r23;
	add.s32 	%r76, %r31, %r1;
	mul.lo.s32 	%r99, %r76, %r53;
	add.s32 	%r35, %r99, %r1;
	mov.u32 	%r102, %r2;
	@%p7 bra 	$L__BB3_9;
	mul.lo.s32 	%r77, %r11, %r32;
	shl.b32 	%r78, %r77, 2;
	add.s32 	%r98, %r30, %r78;
	mov.u32 	%r100, %r29;
	mov.u32 	%r102, %r2;
$L__BB3_8:
	.pragma "nounroll";
	ld.shared.f32 	%f19, [%r98+-16];
	mul.wide.s32 	%rd6, %r99, 4;
	add.s64 	%rd8, %rd16, %rd6;
	ld.const.f32 	%f20, [%rd8];
	fma.rn.f32 	%f21, %f19, %f20, %f70;
	ld.shared.f32 	%f22, [%r98+-12];
	ld.const.f32 	%f23, [%rd8+4];
	fma.rn.f32 	%f24, %f22, %f23, %f21;
	ld.shared.f32 	%f25, [%r98+-8];
	ld.const.f32 	%f26, [%rd8+8];
	fma.rn.f32 	%f27, %f25, %f26, %f24;
	ld.shared.f32 	%f28, [%r98+-4];
	ld.const.f32 	%f29, [%rd8+12];
	fma.rn.f32 	%f30, %f28, %f29, %f27;
	ld.shared.f32 	%f31, [%r98];
	ld.const.f32 	%f32, [%rd8+16];
	fma.rn.f32 	%f33, %f31, %f32, %f30;
	ld.shared.f32 	%f34, [%r98+4];
	ld.const.f32 	%f35, [%rd8+20];
	fma.rn.f32 	%f36, %f34, %f35, %f33;
	ld.shared.f32 	%f37, [%r98+8];
	ld.const.f32 	%f38, [%rd8+24];
	fma.rn.f32 	%f39, %f37, %f38, %f36;
	ld.shared.f32 	%f40, [%r98+12];
	ld.const.f32 	%f41, [%rd8+28];
	fma.rn.f32 	%f70, %f40, %f41, %f39;
	add.s32 	%r102, %r102, 8;
	add.s32 	%r100, %r100, 8;
	add.s32 	%r99, %r99, 8;
	add.s32 	%r98, %r98, 32;
	setp.ne.s32 	%p8, %r100, 0;
	@%p8 bra 	$L__BB3_8;
$L__BB3_9:
	setp.eq.s32 	%p9, %r26, 0;
	@%p9 bra 	$L__BB3_17;
	add.s32 	%r79, %r26, -1;
	setp.lt.u32 	%p10, %r79, 3;
	@%p10 bra 	$L__BB3_12;
	add.s32 	%r80, %r33, %r102;
	shl.b32 	%r81, %r80, 2;
	mov.u32 	%r82, _ZZ28sharpenConvolutionWithSharedPKfPfiiiE4tile;
	add.s32 	%r83, %r82, %r81;
	ld.shared.f32 	%f43, [%r83];
	add.s32 	%r84, %r35, %r102;
	mul.wide.s32 	%rd9, %r84, 4;
	add.s64 	%rd11, %rd16, %rd9;
	ld.const.f32 	%f44, [%rd11];
	fma.rn.f32 	%f45, %f43, %f44, %f70;
	ld.shared.f32 	%f46, [%r83+4];
	ld.const.f32 	%f47, [%rd11+4];
	fma.rn.f32 	%f48, %f46, %f47, %f45;
	ld.shared.f32 	%f49, [%r83+8];
	ld.const.f32 	%f50, [%rd11+8];
	fma.rn.f32 	%f51, %f49, %f50, %f48;
	ld.shared.f32 	%f52, [%r83+12];
	ld.const.f32 	%f53, [%rd11+12];
	fma.rn.f32 	%f70, %f52, %f53, %f51;
	add.s32 	%r102, %r102, 4;
$L__BB3_12:
	setp.eq.s32 	%p11, %r27, 0;
	@%p11 bra 	$L__BB3_17;
	setp.eq.s32 	%p12, %r27, 1;
	@%p12 bra 	$L__BB3_15;
	add.s32 	%r85, %r33, %r102;
	shl.b32 	%r86, %r85, 2;
	mov.u32 	%r87, _ZZ28sharpenConvolutionWithSharedPKfPfiiiE4tile;
	add.s32 	%r88, %r87, %r86;
	ld.shared.f32 	%f55, [%r88];
	add.s32 	%r89, %r35, %r102;
	mul.wide.s32 	%rd12, %r89, 4;
	add.s64 	%rd14, %rd16, %rd12;
	ld.const.f32 	%f56, [%rd14];
	fma.rn.f32 	%f57, %f55, %f56, %f70;
	ld.shared.f32 	%f58, [%r88+4];
	ld.const.f32 	%f59, [%rd14+4];
	fma.rn.f32 	%f70, %f58, %f59, %f57;
	add.s32 	%r102, %r102, 2;
$L__BB3_15:
	setp.ne.s32 	%p13, %r28, 0;
	@%p13 bra 	$L__BB3_17;
	add.s32 	%r90, %r33, %r102;
	shl.b32 	%r91, %r90, 2;
	mov.u32 	%r92, _ZZ28sharpenConvolutionWithSharedPKfPfiiiE4tile;
	add.s32 	%r93, %r92, %r91;
	ld.shared.f32 	%f60, [%r93];
	add.s32 	%r94, %r35, %r102;
	mul.wide.s32 	%rd15, %r94, 4;
	add.s64 	%rd17, %rd16, %rd15;
	ld.const.f32 	%f61, [%rd17];
	fma.rn.f32 	%f70, %f60, %f61, %f70;
$L__BB3_17:
	add.s32 	%r97, %r31, 1;
	setp.ne.s32 	%p14, %r31, %r24;
	@%p14 bra 	$L__BB3_6;
$L__BB3_18:
	mad.lo.s32 	%r95, %r51, %r10, %r6;
	cvta.to.global.u64 	%rd18, %rd3;
	mul.wide.s32 	%rd19, %r95, 4;
	add.s64 	%rd20, %rd18, %rd19;
	st.global.f32 	[%rd20], %f70;
$L__BB3_19:
	ret;

}
	// .globl	_Z29meanBlurConvolutionWithSharedPKfPfiii
.visible .entry _Z29meanBlurConvolutionWithSharedPKfPfiii(
	.param .u64 .ptr .align 1 _Z29meanBlurConvolutionWithSharedPKfPfiii_param_0,
	.param .u64 .ptr .align 1 _Z29meanBlurConvolutionWithSharedPKfPfiii_param_1,
	.param .u32 _Z29meanBlurConvolutionWithSharedPKfPfiii_param_2,
	.param .u32 _Z29meanBlurConvolutionWithSharedPKfPfiii_param_3,
	.param .u32 _Z29meanBlurConvolutionWithSharedPKfPfiii_param_4
)
{
	.reg .pred 	%p<15>;
	.reg .b32 	%r<105>;
	.reg .b32 	%f<72>;
	.reg .b64 	%rd<21>;
	// demoted variable
	.shared .align 4 .b8 _ZZ29meanBlurConvolutionWithSharedPKfPfiiiE4tile[1296];
	ld.param.u64 	%rd2, [_Z29meanBlurConvolutionWithSharedPKfPfiii_param_0];
	ld.param.u64 	%rd3, [_Z29meanBlurConvolutionWithSharedPKfPfiii_param_1];
	ld.param.u32 	%r51, [_Z29meanBlurConvolutionWithSharedPKfPfiii_param_2];
	ld.param.u32 	%r52, [_Z29meanBlurConvolutionWithSharedPKfPfiii_param_3];
	ld.param.u32 	%r53, [_Z29meanBlurConvolutionWithSharedPKfPfiii_param_4];
	shr.u32 	%r54, %r53, 31;
	add.s32 	%r55, %r53, %r54;
	shr.s32 	%r1, %r55, 1;
	neg.s32 	%r2, %r1;
	mov.u32 	%r56, %ctaid.x;
	mov.u32 	%r3, %ntid.x;
	mul.lo.s32 	%r4, %r56, %r3;
	mov.u32 	%r5, %tid.x;
	add.s32 	%r6, %r4, %r5;
	mov.u32 	%r57, %ctaid.y;
	mov.u32 	%r7, %ntid.y;
	mul.lo.s32 	%r8, %r57, %r7;
	mov.u32 	%r9, %tid.y;
	add.s32 	%r10, %r8, %r9;
	and.b32  	%r58, %r55, -2;
	add.s32 	%r11, %r58, %r3;
	add.s32 	%r12, %r58, %r7;
	mul.lo.s32 	%r13, %r11, %r12;
	mad.lo.s32 	%r96, %r9, %r3, %r5;
	setp.ge.s32 	%p1, %r96, %r13;
	@%p1 bra 	$L__BB4_3;
	sub.s32 	%r15, %r8, %r1;
	sub.s32 	%r16, %r4, %r1;
	add.s32 	%r17, %r51, -1;
	add.s32 	%r18, %r52, -1;
	mul.lo.s32 	%r19, %r3, %r7;
	cvta.to.global.u64 	%rd1, %rd2;
$L__BB4_2:
	div.s32 	%r59, %r96, %r12;
	add.s32 	%r60, %r15, %r59;
	rem.s32 	%r61, %r96, %r11;
	add.s32 	%r62, %r16, %r61;
	max.s32 	%r63, %r62, 0;
	min.s32 	%r64, %r63, %r17;
	max.s32 	%r65, %r60, 0;
	min.s32 	%r66, %r65, %r18;
	mad.lo.s32 	%r67, %r66, %r51, %r64;
	mul.wide.s32 	%rd4, %r67, 4;
	add.s64 	%rd5, %rd1, %rd4;
	ld.global.nc.f32 	%f15, [%rd5];
	shl.b32 	%r68, %r96, 2;
	mov.u32 	%r69, _ZZ29meanBlurConvolutionWithSharedPKfPfiiiE4tile;
	add.s32 	%r70, %r69, %r68;
	st.shared.f32 	[%r70], %f15;
	add.s32 	%r96, %r96, %r19;
	setp.lt.s32 	%p2, %r96, %r13;
	@%p2 bra 	$L__BB4_2;
$L__BB4_3:
	bar.sync 	0;
	setp.ge.s32 	%p3, %r6, %r51;
	setp.ge.s32 	%p4, %r10, %r52;
	or.pred  	%p5, %p3, %p4;
	@%p5 bra 	$L__BB4_19;
	setp.lt.s32 	%p6, %r53, -1;
	mov.f32 	%f70, 0f00000000;
	@%p6 bra 	$L__BB4_18;
	add.s32 	%r22, %r1, %r9;
	add.s32 	%r23, %r1, %r5;
	abs.s32 	%r24, %r1;
	add.s32 	%r25, %r1, %r24;
	add.s32 	%r71, %r25, 1;
	and.b32  	%r26, %r71, 7;
	and.b32  	%r27, %r71, 3;
	and.b32  	%r28, %r25, 1;
	and.b32  	%r72, %r71, -8;
	neg.s32 	%r29, %r72;
	shl.b32 	%r73, %r5, 2;
	mov.u32 	%r74, _ZZ29meanBlurConvolutionWithSharedPKfPfiiiE4tile;
	add.s32 	%r75, %r73, %r74;
	add.s32 	%r30, %r75, 16;
	mov.f32 	%f70, 0f00000000;
	mov.u64 	%rd16, constkernel;
	mov.u32 	%r97, %r2;
$L__BB4_6:
	mov.u32 	%r31, %r97;
	setp.lt.u32 	%p7, %r25, 7;
	add.s32 	%r32, %r22, %r31;
	mad.lo.s32 	%r33, %r32, %r11, %r23;
	add.s32 	%r76, %r31, %r1;
	mul.lo.s32 	%r99, %r76, %r53;
	add.s32 	%r35, %r99, %r1;
	mov.u32 	%r102, %r2;
	@%p7 bra 	$L__BB4_9;
	mul.lo.s32 	%r77, %r11, %r32;
	shl.b32 	%r78, %r77, 2;
	add.s32 	%r98, %r30, %r78;
	mov.u32 	%r100, %r29;
	mov.u32 	%r102, %r2;
$L__BB4_8:
	.pragma "nounroll";
	ld.shared.f32 	%f19, [%r98+-16];
	mul.wide.s32 	%rd6, %r99, 4;
	add.s64 	%rd8, %rd16, %rd6;
	ld.const.f32 	%f20, [%rd8];
	fma.rn.f32 	%f21, %f19, %f20, %f70;
	ld.shared.f32 	%f22, [%r98+-12];
	ld.const.f32 	%f23, [%rd8+4];
	fma.rn.f32 	%f24, %f22, %f23, %f21;
	ld.shared.f32 	%f25, [%r98+-8];
	ld.const.f32 	%f26, [%rd8+8];
	fma.rn.f32 	%f27, %f25, %f26, %f24;
	ld.shared.f32 	%f28, [%r98+-4];
	ld.const.f32 	%f29, [%rd8+12];
	fma.rn.f32 	%f30, %f28, %f29, %f27;
	ld.shared.f32 	%f31, [%r98];
	ld.const.f32 	%f32, [%rd8+16];
	fma.rn.f32 	%f33, %f31, %f32, %f30;
	ld.shared.f32 	%f34, [%r98+4];
	ld.const.f32 	%f35, [%rd8+20];
	fma.rn.f32 	%f36, %f34, %f35, %f33;
	ld.shared.f32 	%f37, [%r98+8];
	ld.const.f32 	%f38, [%rd8+24];
	fma.rn.f32 	%f39, %f37, %f38, %f36;
	ld.shared.f32 	%f40, [%r98+12];
	ld.const.f32 	%f41, [%rd8+28];
	fma.rn.f32 	%f70, %f40, %f41, %f39;
	add.s32 	%r102, %r102, 8;
	add.s32 	%r100, %r100, 8;
	add.s32 	%r99, %r99, 8;
	add.s32 	%r98, %r98, 32;
	setp.ne.s32 	%p8, %r100, 0;
	@%p8 bra 	$L__BB4_8;
$L__BB4_9:
	setp.eq.s32 	%p9, %r26, 0;
	@%p9 bra 	$L__BB4_17;
	add.s32 	%r79, %r26, -1;
	setp.lt.u32 	%p10, %r79, 3;
	@%p10 bra 	$L__BB4_12;
	add.s32 	%r80, %r33, %r102;
	shl.b32 	%r81, %r80, 2;
	mov.u32 	%r82, _ZZ29meanBlurConvolutionWithSharedPKfPfiiiE4tile;
	add.s32 	%r83, %r82, %r81;
	ld.shared.f32 	%f43, [%r83];
	add.s32 	%r84, %r35, %r102;
	mul.wide.s32 	%rd9, %r84, 4;
	add.s64 	%rd11, %rd16, %rd9;
	ld.const.f32 	%f44, [%rd11];
	fma.rn.f32 	%f45, %f43, %f44, %f70;
	ld.shared.f32 	%f46, [%r83+4];
	ld.const.f32 	%f47, [%rd11+4];
	fma.rn.f32 	%f48, %f46, %f47, %f45;
	ld.shared.f32 	%f49, [%r83+8];
	ld.const.f32 	%f50, [%rd11+8];
	fma.rn.f32 	%f51, %f49, %f50, %f48;
	ld.shared.f32 	%f52, [%r83+12];
	ld.const.f32 	%f53, [%rd11+12];
	fma.rn.f32 	%f70, %f52, %f53, %f51;
	add.s32 	%r102, %r102, 4;
$L__BB4_12:
	setp.eq.s32 	%p11, %r27, 0;
	@%p11 bra 	$L__BB4_17;
	setp.eq.s32 	%p12, %r27, 1;
	@%p12 bra 	$L__BB4_15;
	add.s32 	%r85, %r33, %r102;
	shl.b32 	%r86, %r85, 2;
	mov.u32 	%r87, _ZZ29meanBlurConvolutionWithSharedPKfPfiiiE4tile;
	add.s32 	%r88, %r87, %r86;
	ld.shared.f32 	%f55, [%r88];
	add.s32 	%r89, %r35, %r102;
	mul.wide.s32 	%rd12, %r89, 4;
	add.s64 	%rd14, %rd16, %rd12;
	ld.const.f32 	%f56, [%rd14];
	fma.rn.f32 	%f57, %f55, %f56, %f70;
	ld.shared.f32 	%f58, [%r88+4];
	ld.const.f32 	%f59, [%rd14+4];
	fma.rn.f32 	%f70, %f58, %f59, %f57;
	add.s32 	%r102, %r102, 2;
$L__BB4_15:
	setp.ne.s32 	%p13, %r28, 0;
	@%p13 bra 	$L__BB4_17;
	add.s32 	%r90, %r33, %r102;
	shl.b32 	%r91, %r90, 2;
	mov.u32 	%r92, _ZZ29meanBlurConvolutionWithSharedPKfPfiiiE4tile;
	add.s32 	%r93, %r92, %r91;
	ld.shared.f32 	%f60, [%r93];
	add.s32 	%r94, %r35, %r102;
	mul.wide.s32 	%rd15, %r94, 4;
	add.s64 	%rd17, %rd16, %rd15;
	ld.const.f32 	%f61, [%rd17];
	fma.rn.f32 	%f70, %f60, %f61, %f70;
$L__BB4_17:
	add.s32 	%r97, %r31, 1;
	setp.ne.s32 	%p14, %r31, %r24;
	@%p14 bra 	$L__BB4_6;
$L__BB4_18:
	mad.lo.s32 	%r95, %r51, %r10, %r6;
	cvta.to.global.u64 	%rd18, %rd3;
	mul.wide.s32 	%rd19, %r95, 4;
	add.s64 	%rd20, %rd18, %rd19;
	st.global.f32 	[%rd20], %f70;
$L__BB4_19:
	ret;

}
	// .globl	_Z30laplacianConvolutionWithSharedPKfPfiii
.visible .entry _Z30laplacianConvolutionWithSharedPKfPfiii(
	.param .u64 .ptr .align 1 _Z30laplacianConvolutionWithSharedPKfPfiii_param_0,
	.param .u64 .ptr .align 1 _Z30laplacianConvolutionWithSharedPKfPfiii_param_1,
	.param .u32 _Z30laplacianConvolutionWithSharedPKfPfiii_param_2,
	.param .u32 _Z30laplacianConvolutionWithSharedPKfPfiii_param_3,
	.param .u32 _Z30laplacianConvolutionWithSharedPKfPfiii_param_4
)
{
	.reg .pred 	%p<15>;
	.reg .b32 	%r<105>;
	.reg .b32 	%f<72>;
	.reg .b64 	%rd<21>;
	// demoted variable
	.shared .align 4 .b8 _ZZ30laplacianConvolutionWithSharedPKfPfiiiE4tile[1296];
	ld.param.u64 	%rd2, [_Z30laplacianConvolutionWithSharedPKfPfiii_param_0];
	ld.param.u64 	%rd3, [_Z30laplacianConvolutionWithSharedPKfPfiii_param_1];
	ld.param.u32 	%r51, [_Z30laplacianConvolutionWithSharedPKfPfiii_param_2];
	ld.param.u32 	%r52, [_Z30laplacianConvolutionWithSharedPKfPfiii_param_3];
	ld.param.u32 	%r53, [_Z30laplacianConvolutionWithSharedPKfPfiii_param_4];
	shr.u32 	%r54, %r53, 31;
	add.s32 	%r55, %r53, %r54;
	shr.s32 	%r1, %r55, 1;
	neg.s32 	%r2, %r1;
	mov.u32 	%r56, %ctaid.x;
	mov.u32 	%r3, %ntid.x;
	mul.lo.s32 	%r4, %r56, %r3;
	mov.u32 	%r5, %tid.x;
	add.s32 	%r6, %r4, %r5;
	mov.u32 	%r57, %ctaid.y;
	mov.u32 	%r7, %ntid.y;
	mul.lo.s32 	%r8, %r57, %r7;
	mov.u32 	%r9, %tid.y;
	add.s32 	%r10, %r8, %r9;
	and.b32  	%r58, %r55, -2;
	add.s32 	%r11, %r58, %r3;
	add.s32 	%r12, %r58, %r7;
	mul.lo.s32 	%r13, %r11, %r12;
	mad.lo.s32 	%r96, %r9, %r3, %r5;
	setp.ge.s32 	%p1, %r96, %r13;
	@%p1 bra 	$L__BB5_3;
	sub.s32 	%r15, %r8, %r1;
	sub.s32 	%r16, %r4, %r1;
	add.s32 	%r17, %r51, -1;
	add.s32 	%r18, %r52, -1;
	mul.lo.s32 	%r19, %r3, %r7;
	cvta.to.global.u64 	%rd1, %rd2;
$L__BB5_2:
	div.s32 	%r59, %r96, %r12;
	add.s32 	%r60, %r15, %r59;
	rem.s32 	%r61, %r96, %r11;
	add.s32 	%r62, %r16, %r61;
	max.s32 	%r63, %r62, 0;
	min.s32 	%r64, %r63, %r17;
	max.s32 	%r65, %r60, 0;
	min.s32 	%r66, %r65, %r18;
	mad.lo.s32 	%r67, %r66, %r51, %r64;
	mul.wide.s32 	%rd4, %r67, 4;
	add.s64 	%rd5, %rd1, %rd4;
	ld.global.nc.f32 	%f15, [%rd5];
	shl.b32 	%r68, %r96, 2;
	mov.u32 	%r69, _ZZ30laplacianConvolutionWithSharedPKfPfiiiE4tile;
	add.s32 	%r70, %r69, %r68;
	st.shared.f32 	[%r70], %f15;
	add.s32 	%r96, %r96, %r19;
	setp.lt.s32 	%p2, %r96, %r13;
	@%p2 bra 	$L__BB5_2;
$L__BB5_3:
	bar.sync 	0;
	setp.ge.s32 	%p3, %r6, %r51;
	setp.ge.s32 	%p4, %r10, %r52;
	or.pred  	%p5, %p3, %p4;
	@%p5 bra 	$L__BB5_19;
	setp.lt.s32 	%p6, %r53, -1;
	mov.f32 	%f70, 0f00000000;
	@%p6 bra 	$L__BB5_18;
	add.s32 	%r22, %r1, %r9;
	add.s32 	%r23, %r1, %r5;
	abs.s32 	%r24, %r1;
	add.s32 	%r25, %r1, %r24;
	add.s32 	%r71, %r25, 1;
	and.b32  	%r26, %r71, 7;
	and.b32  	%r27, %r71, 3;
	and.b32  	%r28, %r25, 1;
	and.b32  	%r72, %r71, -8;
	neg.s32 	%r29, %r72;
	shl.b32 	%r73, %r5, 2;
	mov.u32 	%r74, _ZZ30laplacianConvolutionWithSharedPKfPfiiiE4tile;
	add.s32 	%r75, %r73, %r74;
	add.s32 	%r30, %r75, 16;
	mov.f32 	%f70, 0f00000000;
	mov.u64 	%rd16, constkernel;
	mov.u32 	%r97, %r2;
$L__BB5_6:
	mov.u32 	%r31, %r97;
	setp.lt.u32 	%p7, %r25, 7;
	add.s32 	%r32, %r22, %r31;
	mad.lo.s32 	%r33, %r32, %r11, %r23;
	add.s32 	%r76, %r31, %r1;
	mul.lo.s32 	%r99, %r76, %r53;
	add.s32 	%r35, %r99, %r1;
	mov.u32 	%r102, %r2;
	@%p7 bra 	$L__BB5_9;
	mul.lo.s32 	%r77, %r11, %r32;
	shl.b32 	%r78, %r77, 2;
	add.s32 	%r98, %r30, %r78;
	mov.u32 	%r100, %r29;
	mov.u32 	%r102, %r2;
$L__BB5_8:
	.pragma "nounroll";
	ld.shared.f32 	%f19, [%r98+-16];
	mul.wide.s32 	%rd6, %r99, 4;
	add.s64 	%rd8, %rd16, %rd6;
	ld.const.f32 	%f20, [%rd8];
	fma.rn.f32 	%f21, %f19, %f20, %f70;
	ld.shared.f32 	%f22, [%r98+-12];
	ld.const.f32 	%f23, [%rd8+4];
	fma.rn.f32 	%f24, %f22, %f23, %f21;
	ld.shared.f32 	%f25, [%r98+-8];
	ld.const.f32 	%f26, [%rd8+8];
	fma.rn.f32 	%f27, %f25, %f26, %f24;
	ld.shared.f32 	%f28, [%r98+-4];
	ld.const.f32 	%f29, [%rd8+12];
	fma.rn.f32 	%f30, %f28, %f29, %f27;
	ld.shared.f32 	%f31, [%r98];
	ld.const.f32 	%f32, [%rd8+16];
	fma.rn.f32 	%f33, %f31, %f32, %f30;
	ld.shared.f32 	%f34, [%r98+4];
	ld.const.f32 	%f35, [%rd8+20];
	fma.rn.f32 	%f36, %f34, %f35, %f33;
	ld.shared.f32 	%f37, [%r98+8];
	ld.const.f32 	%f38, [%rd8+24];
	fma.rn.f32 	%f39, %f37, %f38, %f36;
	ld.shared.f32 	%f40, [%r98+12];
	ld.const.f32 	%f41, [%rd8+28];
	fma.rn.f32 	%f70, %f40, %f41, %f39;
	add.s32 	%r102, %r102, 8;
	add.s32 	%r100, %r100, 8;
	add.s32 	%r99, %r99, 8;
	add.s32 	%r98, %r98, 32;
	setp.ne.s32 	%p8, %r100, 0;
	@%p8 bra 	$L__BB5_8;
$L__BB5_9:
	setp.eq.s32 	%p9, %r26, 0;
	@%p9 bra 	$L__BB5_17;
	add.s32 	%r79, %r26, -1;
	setp.lt.u32 	%p10, %r79, 3;
	@%p10 bra 	$L__BB5_12;
	add.s32 	%r80, %r33, %r102;
	shl.b32 	%r81, %r80, 2;
	mov.u32 	%r82, _ZZ30laplacianConvolutionWithSharedPKfPfiiiE4tile;
	add.s32 	%r83, %r82, %r81;
	ld.shared.f32 	%f43, [%r83];
	add.s32 	%r84, %r35, %r102;
	mul.wide.s32 	%rd9, %r84, 4;
	add.s64 	%rd11, %rd16, %rd9;
	ld.const.f32 	%f44, [%rd11];
	fma.rn.f32 	%f45, %f43, %f44, %f70;
	ld.shared.f32 	%f46, [%r83+4];
	ld.const.f32 	%f47, [%rd11+4];
	fma.rn.f32 	%f48, %f46, %f47, %f45;
	ld.shared.f32 	%f49, [%r83+8];
	ld.const.f32 	%f50, [%rd11+8];
	fma.rn.f32 	%f51, %f49, %f50, %f48;
	ld.shared.f32 	%f52, [%r83+12];
	ld.const.f32 	%f53, [%rd11+12];
	fma.rn.f32 	%f70, %f52, %f53, %f51;
	add.s32 	%r102, %r102, 4;
$L__BB5_12:
	setp.eq.s32 	%p11, %r27, 0;
	@%p11 bra 	$L__BB5_17;
	setp.eq.s32 	%p12, %r27, 1;
	@%p12 bra 	$L__BB5_15;
	add.s32 	%r85, %r33, %r102;
	shl.b32 	%r86, %r85, 2;
	mov.u32 	%r87, _ZZ30laplacianConvolutionWithSharedPKfPfiiiE4tile;
	add.s32 	%r88, %r87, %r86;
	ld.shared.f32 	%f55, [%r88];
	add.s32 	%r89, %r35, %r102;
	mul.wide.s32 	%rd12, %r89, 4;
	add.s64 	%rd14, %rd16, %rd12;
	ld.const.f32 	%f56, [%rd14];
	fma.rn.f32 	%f57, %f55, %f56, %f70;
	ld.shared.f32 	%f58, [%r88+4];
	ld.const.f32 	%f59, [%rd14+4];
	fma.rn.f32 	%f70, %f58, %f59, %f57;
	add.s32 	%r102, %r102, 2;
$L__BB5_15:
	setp.ne.s32 	%p13, %r28, 0;
	@%p13 bra 	$L__BB5_17;
	add.s32 	%r90, %r33, %r102;
	shl.b32 	%r91, %r90, 2;
	mov.u32 	%r92, _ZZ30laplacianConvolutionWithSharedPKfPfiiiE4tile;
	add.s32 	%r93, %r92, %r91;
	ld.shared.f32 	%f60, [%r93];
	add.s32 	%r94, %r35, %r102;
	mul.wide.s32 	%rd15, %r94, 4;
	add.s64 	%rd17, %rd16, %rd15;
	ld.const.f32 	%f61, [%rd17];
	fma.rn.f32 	%f70, %f60, %f61, %f70;
$L__BB5_17:
	add.s32 	%r97, %r31, 1;
	setp.ne.s32 	%p14, %r31, %r24;
	@%p14 bra 	$L__BB5_6;
$L__BB5_18:
	mad.lo.s32 	%r95, %r51, %r10, %r6;
	cvta.to.global.u64 	%rd18, %rd3;
	mul.wide.s32 	%rd19, %r95, 4;
	add.s64 	%rd20, %rd18, %rd19;
	st.global.f32 	[%rd20], %f70;
$L__BB5_19:
	ret;

}


// ===== COMPILED SASS (sm_100) =====

	.target	sm_100

	.elftype	@"ET_EXEC"


//--------------------- .note.nv.tkinfo           --------------------------
	.section	.note.nv.tkinfo,"",@"SHT_NOTE"
	.sectionflags	@"SHF_NOTE_NV_TKINFO"
	.tkinfo
        /*0018*/ 	.word	0x00000002
        /*0030*/ 	.string	""
        /*0030*/ 	.string	"ptxas"
        /*0030*/ 	.string	"Cuda compilation tools, release 13.0, V13.0.88"
        /*0030*/ 	.string	"Build cuda_13.0.r13.0/compiler.36424714_0"
        /*0030*/ 	.string	"-arch sm_100 -m 64 "



//--------------------- .note.nv.cuinfo           --------------------------
	.section	.note.nv.cuinfo,"",@"SHT_NOTE"
	.sectionflags	@"SHF_NOTE_NV_CUINFO"
        /*0018*/ 	.short	0x0002
        /*001a*/ 	.short	0x0064
        /*001c*/ 	.short	0x0082
	.zero		2


//--------------------- .nv.info                  --------------------------
	.section	.nv.info,"",@"SHT_CUDA_INFO"
	.align	4


	//----- nvinfo : EIATTR_REGCOUNT
	.align		4
        /*0000*/ 	.byte	0x04, 0x2f
        /*0002*/ 	.short	(.L_2 - .L_1)
	.align		4
.L_1:
        /*0004*/ 	.word	index@(_Z28conv2dGlobalKernelWithSharedPKfPfiii)
        /*0008*/ 	.word	0x0000001e


	//----- nvinfo : EIATTR_FRAME_SIZE
	.align		4
.L_2:
        /*000c*/ 	.byte	0x04, 0x11
        /*000e*/ 	.short	(.L_4 - .L_3)
	.align		4
.L_3:
        /*0010*/ 	.word	index@(_Z28conv2dGlobalKernelWithSharedPKfPfiii)
        /*0014*/ 	.word	0x00000000


	//----- nvinfo : EIATTR_REGCOUNT
	.align		4
.L_4:
        /*0018*/ 	.byte	0x04, 0x2f
        /*001a*/ 	.short	(.L_6 - .L_5)
	.align		4
.L_5:
        /*001c*/ 	.word	index@(_Z29gaussianConvolutionWithSharedPKfPfiii)
        /*0020*/ 	.word	0x0000001e


	//----- nvinfo : EIATTR_FRAME_SIZE
	.align		4
.L_6:
        /*0024*/ 	.byte	0x04, 0x11
        /*0026*/ 	.short	(.L_8 - .L_7)
	.align		4
.L_7:
        /*0028*/ 	.word	index@(_Z29gaussianConvolutionWithSharedPKfPfiii)
        /*002c*/ 	.word	0x00000000


	//----- nvinfo : EIATTR_REGCOUNT
	.align		4
.L_8:
        /*0030*/ 	.byte	0x04, 0x2f
        /*0032*/ 	.short	(.L_10 - .L_9)
	.align		4
.L_9:
        /*0034*/ 	.word	index@(_Z26sobelConvolutionWithSharedPKfPfiiS0_S0_i)
        /*0038*/ 	.word	0x00000020


	//----- nvinfo : EIATTR_FRAME_SIZE
	.align		4
.L_10:
        /*003c*/ 	.byte	0x04, 0x11
        /*003e*/ 	.short	(.L_12 - .L_11)
	.align		4
.L_11:
        /*0040*/ 	.word	index@($__internal_0_$__cuda_sm20_sqrt_rn_f32_slowpath)
        /*0044*/ 	.word	0x00000000


	//----- nvinfo : EIATTR_FRAME_SIZE
	.align		4
.L_12:
        /*0048*/ 	.byte	0x04, 0x11
        /*004a*/ 	.short	(.L_14 - .L_13)
	.align		4
.L_13:
        /*004c*/ 	.word	index@(_Z26sobelConvolutionWithSharedPKfPfiiS0_S0_i)
        /*0050*/ 	.word	0x00000000


	//----- nvinfo : EIATTR_REGCOUNT
	.align		4
.L_14:
        /*0054*/ 	.byte	0x04, 0x2f
        /*0056*/ 	.short	(.L_16 - .L_15)
	.align		4
.L_15:
        /*0058*/ 	.word	index@(_Z28sharpenConvolutionWithSharedPKfPfiii)
        /*005c*/ 	.word	0x0000001e


	//----- nvinfo : EIATTR_FRAME_SIZE
	.align		4
.L_16:
        /*0060*/ 	.byte	0x04, 0x11
        /*0062*/ 	.short	(.L_18 - .L_17)
	.align		4
.L_17:
        /*0064*/ 	.word	index@(_Z28sharpenConvolutionWithSharedPKfPfiii)
        /*0068*/ 	.word	0x00000000


	//----- nvinfo : EIATTR_REGCOUNT
	.align		4
.L_18:
        /*006c*/ 	.byte	0x04, 0x2f
        /*006e*/ 	.short	(.L_20 - .L_19)
	.align		4
.L_19:
        /*0070*/ 	.word	index@(_Z29meanBlurConvolutionWithSharedPKfPfiii)
        /*0074*/ 	.word	0x0000001e


	//----- nvinfo : EIATTR_FRAME_SIZE
	.align		4
.L_20:
        /*0078*/ 	.byte	0x04, 0x11
        /*007a*/ 	.short	(.L_22 - .L_21)
	.align		4
.L_21:
        /*007c*/ 	.word	index@(_Z29meanBlurConvolutionWithSharedPKfPfiii)
        /*0080*/ 	.word	0x00000000


	//----- nvinfo : EIATTR_REGCOUNT
	.align		4
.L_22:
        /*0084*/ 	.byte	0x04, 0x2f
        /*0086*/ 	.short	(.L_24 - .L_23)
	.align		4
.L_23:
        /*0088*/ 	.word	index@(_Z30laplacianConvolutionWithSharedPKfPfiii)
        /*008c*/ 	.word	0x0000001e


	//----- nvinfo : EIATTR_FRAME_SIZE
	.align		4
.L_24:
        /*0090*/ 	.byte	0x04, 0x11
        /*0092*/ 	.short	(.L_26 - .L_25)
	.align		4
.L_25:
        /*0094*/ 	.word	index@(_Z30laplacianConvolutionWithSharedPKfPfiii)
        /*0098*/ 	.word	0x00000000


	//----- nvinfo : EIATTR_MIN_STACK_SIZE
	.align		4
.L_26:
        /*009c*/ 	.byte	0x04, 0x12
        /*009e*/ 	.short	(.L_28 - .L_27)
	.align		4
.L_27:
        /*00a0*/ 	.word	index@(_Z30laplacianConvolutionWithSharedPKfPfiii)
        /*00a4*/ 	.word	0x00000000


	//----- nvinfo : EIATTR_MIN_STACK_SIZE
	.align		4
.L_28:
        /*00a8*/ 	.byte	0x04, 0x12
        /*00aa*/ 	.short	(.L_30 - .L_29)
	.align		4
.L_29:
        /*00ac*/ 	.word	index@(_Z29meanBlurConvolutionWithSharedPKfPfiii)
        /*00b0*/ 	.word	0x00000000


	//----- nvinfo : EIATTR_MIN_STACK_SIZE
	.align		4
.L_30:
        /*00b4*/ 	.byte	0x04, 0x12
        /*00b6*/ 	.short	(.L_32 - .L_31)
	.align		4
.L_31:
        /*00b8*/ 	.word	index@(_Z28sharpenConvolutionWithSharedPKfPfiii)
        /*00bc*/ 	.word	0x00000000


	//----- nvinfo : EIATTR_MIN_STACK_SIZE
	.align		4
.L_32:
        /*00c0*/ 	.byte	0x04, 0x12
        /*00c2*/ 	.short	(.L_34 - .L_33)
	.align		4
.L_33:
        /*00c4*/ 	.word	index@(_Z26sobelConvolutionWithSharedPKfPfiiS0_S0_i)
        /*00c8*/ 	.word	0x00000000


	//----- nvinfo : EIATTR_MIN_STACK_SIZE
	.align		4
.L_34:
        /*00cc*/ 	.byte	0x04, 0x12
        /*00ce*/ 	.short	(.L_36 - .L_35)
	.align		4
.L_35:
        /*00d0*/ 	.word	index@(_Z29gaussianConvolutionWithSharedPKfPfiii)
        /*00d4*/ 	.word	0x00000000


	//----- nvinfo : EIATTR_MIN_STACK_SIZE
	.align		4
.L_36:
        /*00d8*/ 	.byte	0x04, 0x12
        /*00da*/ 	.short	(.L_38 - .L_37)
	.align		4
.L_37:
        /*00dc*/ 	.word	index@(_Z28conv2dGlobalKernelWithSharedPKfPfiii)
        /*00e0*/ 	.word	0x00000000
.L_38:


//--------------------- .nv.compat                --------------------------
	.section	.nv.compat,"",@"SHT_CUDA_COMPAT_INFO"
	.align	4
        /*0000*/ 	.byte	0x02, 0x09, 0x00, 0x00, 0x02, 0x02, 0x01, 0x00, 0x02, 0x05, 0x05, 0x00, 0x03, 0x07, 0x01, 0x01
        /*0010*/ 	.byte	0x02, 0x03, 0x00, 0x00, 0x02, 0x06, 0x01, 0x00, 0x04, 0x0b, 0x08, 0x00, 0x01, 0x00, 0x00, 0x00
        /*0020*/ 	.byte	0x00, 0x00, 0x00, 0x00


//--------------------- .nv.info._Z30laplacianConvolutionWithSharedPKfPfiii --------------------------
	.section	.nv.info._Z30laplacianConvolutionWithSharedPKfPfiii,"",@"SHT_CUDA_INFO"
	.sectionflags	@""
	.align	4


	//----- nvinfo : EIATTR_CUDA_API_VERSION
	.align		4
        /*0000*/ 	.byte	0x04, 0x37
        /*0002*/ 	.short	(.L_40 - .L_39)
.L_39:
        /*0004*/ 	.word	0x00000082


	//----- nvinfo : EIATTR_KPARAM_INFO
	.align		4
.L_40:
        /*0008*/ 	.byte	0x04, 0x17
        /*000a*/ 	.short	(.L_42 - .L_41)
.L_41:
        /*000c*/ 	.word	0x00000000
        /*0010*/ 	.short	0x0004
        /*0012*/ 	.short	0x0018
        /*0014*/ 	.byte	0x00, 0xf0, 0x11, 0x00


	//----- nvinfo : EIATTR_KPARAM_INFO
	.align		4
.L_42:
        /*0018*/ 	.byte	0x04, 0x17
        /*001a*/ 	.short	(.L_44 - .L_43)
.L_43:
        /*001c*/ 	.word	0x00000000
        /*0020*/ 	.short	0x0003
        /*0022*/ 	.short	0x0014
        /*0024*/ 	.byte	0x00, 0xf0, 0x11, 0x00


	//----- nvinfo : EIATTR_KPARAM_INFO
	.align		4
.L_44:
        /*0028*/ 	.byte	0x04, 0x17
        /*002a*/ 	.short	(.L_46 - .L_45)
.L_45:
        /*002c*/ 	.word	0x00000000
        /*0030*/ 	.short	0x0002
        /*0032*/ 	.short	0x0010
        /*0034*/ 	.byte	0x00, 0xf0, 0x11, 0x00


	//----- nvinfo : EIATTR_KPARAM_INFO
	.align		4
.L_46:
        /*0038*/ 	.byte	0x04, 0x17
        /*003a*/ 	.short	(.L_48 - .L_47)
.L_47:
        /*003c*/ 	.word	0x00000000
        /*0040*/ 	.short	0x0001
        /*0042*/ 	.short	0x0008
        /*0044*/ 	.byte	0x00, 0xf5, 0x21, 0x00


	//----- nvinfo : EIATTR_KPARAM_INFO
	.align		4
.L_48:
        /*0048*/ 	.byte	0x04, 0x17
        /*004a*/ 	.short	(.L_50 - .L_49)
.L_49:
        /*004c*/ 	.word	0x00000000
        /*0050*/ 	.short	0x0000
        /*0052*/ 	.short	0x0000
        /*0054*/ 	.byte	0x00, 0xf5, 0x21, 0x00


	//----- nvinfo : EIATTR_SPARSE_MMA_MASK
	.align		4
.L_50:
        /*0058*/ 	.byte	0x03, 0x50
        /*005a*/ 	.short	0x0000


	//----- nvinfo : EIATTR_MAXREG_COUNT
	.align		4
        /*005c*/ 	.byte	0x03, 0x1b
        /*005e*/ 	.short	0x00ff


	//----- nvinfo : EIATTR_NUM_BARRIERS
	.align		4
        /*0060*/ 	.byte	0x02, 0x4c
        /*0062*/ 	.byte	0x01
	.zero		1


	//----- nvinfo : EIATTR_MERCURY_ISA_VERSION
	.align		4
        /*0064*/ 	.byte	0x03, 0x5f
        /*0066*/ 	.short	0x0101


	//----- nvinfo : EIATTR_VRC_CTA_INIT_COUNT
	.align		4
        /*0068*/ 	.byte	0x02, 0x4a
	.zero		1
	.zero		1


	//----- nvinfo : EIATTR_EXIT_INSTR_OFFSETS
	.align		4
        /*006c*/ 	.byte	0x04, 0x1c
        /*006e*/ 	.short	(.L_52 - .L_51)


	//   ....[0]....
.L_51:
        /*0070*/ 	.word	0x00000640


	//   ....[1]....
        /*0074*/ 	.word	0x00000e90


	//----- nvinfo : EIATTR_CRS_STACK_SIZE
	.align		4
.L_52:
        /*0078*/ 	.byte	0x04, 0x1e
        /*007a*/ 	.short	(.L_54 - .L_53)
.L_53:
        /*007c*/ 	.word	0x00000000


	//----- nvinfo : EIATTR_CBANK_PARAM_SIZE
	.align		4
.L_54:
        /*0080*/ 	.byte	0x03, 0x19
        /*0082*/ 	.short	0x001c


	//----- nvinfo : EIATTR_PARAM_CBANK
	.align		4
        /*0084*/ 	.byte	0x04, 0x0a
        /*0086*/ 	.short	(.L_56 - .L_55)
	.align		4
.L_55:
        /*0088*/ 	.word	index@(.nv.constant0._Z30laplacianConvolutionWithSharedPKfPfiii)
        /*008c*/ 	.short	0x0380
        /*008e*/ 	.short	0x001c


	//----- nvinfo : EIATTR_SW_WAR
	.align		4
.L_56:
        /*0090*/ 	.byte	0x04, 0x36
        /*0092*/ 	.short	(.L_58 - .L_57)
.L_57:
        /*0094*/ 	.word	0x00000008
.L_58:


//--------------------- .nv.info._Z29meanBlurConvolutionWithSharedPKfPfiii --------------------------
	.section	.nv.info._Z29meanBlurConvolutionWithSharedPKfPfiii,"",@"SHT_CUDA_INFO"
	.sectionflags	@""
	.align	4


	//----- nvinfo : EIATTR_CUDA_API_VERSION
	.align		4
        /*0000*/ 	.byte	0x04, 0x37
        /*0002*/ 	.short	(.L_60 - .L_59)
.L_59:
        /*0004*/ 	.word	0x00000082


	//----- nvinfo : EIATTR_KPARAM_INFO
	.align		4
.L_60:
        /*0008*/ 	.byte	0x04, 0x17
        /*000a*/ 	.short	(.L_62 - .L_61)
.L_61:
        /*000c*/ 	.word	0x00000000
        /*0010*/ 	.short	0x0004
        /*0012*/ 	.short	0x0018
        /*0014*/ 	.byte	0x00, 0xf0, 0x11, 0x00


	//----- nvinfo : EIATTR_KPARAM_INFO
	.align		4
.L_62:
        /*0018*/ 	.byte	0x04, 0x17
        /*001a*/ 	.short	(.L_64 - .L_63)
.L_63:
        /*001c*/ 	.word	0x00000000
        /*0020*/ 	.short	0x0003
        /*0022*/ 	.short	0x0014
        /*0024*/ 	.byte	0x00, 0xf0, 0x11, 0x00


	//----- nvinfo : EIATTR_KPARAM_INFO
	.align		4
.L_64:
        /*0028*/ 	.byte	0x04, 0x17
        /*002a*/ 	.short	(.L_66 - .L_65)
.L_65:
        /*002c*/ 	.word	0x00000000
        /*0030*/ 	.short	0x0002
        /*0032*/ 	.short	0x0010
        /*0034*/ 	.byte	0x00, 0xf0, 0x11, 0x00


	//----- nvinfo : EIATTR_KPARAM_INFO
	.align		4
.L_66:
        /*0038*/ 	.byte	0x04, 0x17
        /*003a*/ 	.short	(.L_68 - .L_67)
.L_67:
        /*003c*/ 	.word	0x00000000
        /*0040*/ 	.short	0x0001
        /*0042*/ 	.short	0x0008
        /*0044*/ 	.byte	0x00, 0xf5, 0x21, 0x00


	//----- nvinfo : EIATTR_KPARAM_INFO
	.align		4
.L_68:
        /*0048*/ 	.byte	0x04, 0x17
        /*004a*/ 	.short	(.L_70 - .L_69)
.L_69:
        /*004c*/ 	.word	0x00000000
        /*0050*/ 	.short	0x0000
        /*0052*/ 	.short	0x0000
        /*0054*/ 	.byte	0x00, 0xf5, 0x21, 0x00


	//----- nvinfo : EIATTR_SPARSE_MMA_MASK
	.align		4
.L_70:
        /*0058*/ 	.byte	0x03, 0x50
        /*005a*/ 	.short	0x0000


	//----- nvinfo : EIATTR_MAXREG_COUNT
	.align		4
        /*005c*/ 	.byte	0x03, 0x1b
        /*005e*/ 	.short	0x00ff


	//----- nvinfo : EIATTR_NUM_BARRIERS
	.align		4
        /*0060*/ 	.byte	0x02, 0x4c
        /*0062*/ 	.byte	0x01
	.zero		1


	//----- nvinfo : EIATTR_MERCURY_ISA_VERSION
	.align		4
        /*0064*/ 	.byte	0x03, 0x5f
        /*0066*/ 	.short	0x0101


	//----- nvinfo : EIATTR_VRC_CTA_INIT_COUNT
	.align		4
        /*0068*/ 	.byte	0x02, 0x4a
	.zero		1
	.zero		1


	//----- nvinfo : EIATTR_EXIT_INSTR_OFFSETS
	.align		4
        /*006c*/ 	.byte	0x04, 0x1c
        /*006e*/ 	.short	(.L_72 - .L_71)


	//   ....[0]....
.L_71:
        /*0070*/ 	.word	0x00000640


	//   ....[1]....
        /*0074*/ 	.word	0x00000e90


	//----- nvinfo : EIATTR_CRS_STACK_SIZE
	.align		4
.L_72:
        /*0078*/ 	.byte	0x04, 0x1e
        /*007a*/ 	.short	(.L_74 - .L_73)
.L_73:
        /*007c*/ 	.word	0x00000000


	//----- nvinfo : EIATTR_CBANK_PARAM_SIZE
	.align		4
.L_74:
        /*0080*/ 	.byte	0x03, 0x19
        /*0082*/ 	.short	0x001c


	//----- nvinfo : EIATTR_PARAM_CBANK
	.align		4
        /*0084*/ 	.byte	0x04, 0x0a
        /*0086*/ 	.short	(.L_76 - .L_75)
	.align		4
.L_75:
        /*0088*/ 	.word	index@(.nv.constant0._Z29meanBlurConvolutionWithSharedPKfPfiii)
        /*008c*/ 	.short	0x0380
        /*008e*/ 	.short	0x001c


	//----- nvinfo : EIATTR_SW_WAR
	.align		4
.L_76:
        /*0090*/ 	.byte	0x04, 0x36
        /*0092*/ 	.short	(.L_78 - .L_77)
.L_77:
        /*0094*/ 	.word	0x00000008
.L_78:


//--------------------- .nv.info._Z28sharpenConvolutionWithSharedPKfPfiii --------------------------
	.section	.nv.info._Z28sharpenConvolutionWithSharedPKfPfiii,"",@"SHT_CUDA_INFO"
	.sectionflags	@""
	.align	4


	//----- nvinfo : EIATTR_CUDA_API_VERSION
	.align		4
        /*0000*/ 	.byte	0x04, 0x37
        /*0002*/ 	.short	(.L_80 - .L_79)
.L_79:
        /*0004*/ 	.word	0x00000082


	//----- nvinfo : EIATTR_KPARAM_INFO
	.align		4
.L_80:
        /*0008*/ 	.byte	0x04, 0x17
        /*000a*/ 	.short	(.L_82 - .L_81)
.L_81:
        /*000c*/ 	.word	0x00000000
        /*0010*/ 	.short	0x0004
        /*0012*/ 	.short	0x0018
        /*0014*/ 	.byte	0x00, 0xf0, 0x11, 0x00


	//----- nvinfo : EIATTR_KPARAM_INFO
	.align		4
.L_82:
        /*0018*/ 	.byte	0x04, 0x17
        /*001a*/ 	.short	(.L_84 - .L_83)
.L_83:
        /*001c*/ 	.word	0x00000000
        /*0020*/ 	.short	0x0003
        /*0022*/ 	.short	0x0014
        /*0024*/ 	.byte	0x00, 0xf0, 0x11, 0x00


	//----- nvinfo : EIATTR_KPARAM_INFO
	.align		4
.L_84:
        /*0028*/ 	.byte	0x04, 0x17
        /*002a*/ 	.short	(.L_86 - .L_85)
.L_85:
        /*002c*/ 	.word	0x00000000
        /*0030*/ 	.short	0x0002
        /*0032*/ 	.short	0x0010
        /*0034*/ 	.byte	0x00, 0xf0, 0x11, 0x00


	//----- nvinfo : EIATTR_KPARAM_INFO
	.align		4
.L_86:
        /*0038*/ 	.byte	0x04, 0x17
        /*003a*/ 	.short	(.L_88 - .L_87)
.L_87:
        /*003c*/ 	.word	0x00000000
        /*0040*/ 	.short	0x0001
        /*0042*/ 	.short	0x0008
        /*0044*/ 	.byte	0x00, 0xf5, 0x21, 0x00


	//----- nvinfo : EIATTR_KPARAM_INFO
	.align		4
.L_88:
        /*0048*/ 	.byte	0x04, 0x17
        /*004a*/ 	.short	(.L_90 - .L_89)
.L_89:
        /*004c*/ 	.word	0x00000000
        /*0050*/ 	.short	0x0000
        /*0052*/ 	.short	0x0000
        /*0054*/ 	.byte	0x00, 0xf5, 0x21, 0x00


	//----- nvinfo : EIATTR_SPARSE_MMA_MASK
	.align		4
.L_90:
        /*0058*/ 	.byte	0x03, 0x50
        /*005a*/ 	.short	0x0000


	//----- nvinfo : EIATTR_MAXREG_COUNT
	.align		4
        /*005c*/ 	.byte	0x03, 0x1b
        /*005e*/ 	.short	0x00ff


	//----- nvinfo : EIATTR_NUM_BARRIERS
	.align		4
        /*0060*/ 	.byte	0x02, 0x4c
        /*0062*/ 	.byte	0x01
	.zero		1


	//----- nvinfo : EIATTR_MERCURY_ISA_VERSION
	.align		4
        /*0064*/ 	.byte	0x03, 0x5f
        /*0066*/ 	.short	0x0101


	//----- nvinfo : EIATTR_VRC_CTA_INIT_COUNT
	.align		4
        /*0068*/ 	.byte	0x02, 0x4a
	.zero		1
	.zero		1


	//----- nvinfo : EIATTR_EXIT_INSTR_OFFSETS
	.align		4
        /*006c*/ 	.byte	0x04, 0x1c
        /*006e*/ 	.short	(.L_92 - .L_91)


	//   ....[0]....
.L_91:
        /*0070*/ 	.word	0x00000640


	//   ....[1]....
        /*0074*/ 	.word	0x00000e90


	//----- nvinfo : EIATTR_CRS_STACK_SIZE
	.align		4
.L_92:
        /*0078*/ 	.byte	0x04, 0x1e
        /*007a*/ 	.short	(.L_94 - .L_93)
.L_93:
        /*007c*/ 	.word	0x00000000


	//----- nvinfo : EIATTR_CBANK_PARAM_SIZE
	.align		4
.L_94:
        /*0080*/ 	.byte	0x03, 0x19
        /*0082*/ 	.short	0x001c


	//----- nvinfo : EIATTR_PARAM_CBANK
	.align		4
        /*0084*/ 	.byte	0x04, 0x0a
        /*0086*/ 	.short	(.L_96 - .L_95)
	.align		4
.L_95:
        /*0088*/ 	.word	index@(.nv.constant0._Z28sharpenConvolutionWithSharedPKfPfiii)
        /*008c*/ 	.short	0x0380
        /*008e*/ 	.short	0x001c


	//----- nvinfo : EIATTR_SW_WAR
	.align		4
.L_96:
        /*0090*/ 	.byte	0x04, 0x36
        /*0092*/ 	.short	(.L_98 - .L_97)
.L_97:
        /*0094*/ 	.word	0x00000008
.L_98:


//--------------------- .nv.info._Z26sobelConvolutionWithSharedPKfPfiiS0_S0_i --------------------------
	.section	.nv.info._Z26sobelConvolutionWithSharedPKfPfiiS0_S0_i,"",@"SHT_CUDA_INFO"
	.sectionflags	@""
	.align	4


	//----- nvinfo : EIATTR_CUDA_API_VERSION
	.align		4
        /*0000*/ 	.byte	0x04, 0x37
        /*0002*/ 	.short	(.L_100 - .L_99)
.L_99:
        /*0004*/ 	.word	0x00000082


	//----- nvinfo : EIATTR_KPARAM_INFO
	.align		4
.L_100:
        /*0008*/ 	.byte	0x04, 0x17
        /*000a*/ 	.short	(.L_102 - .L_101)
.L_101:
        /*000c*/ 	.word	0x00000000
        /*0010*/ 	.short	0x0006
        /*0012*/ 	.short	0x0028
        /*0014*/ 	.byte	0x00, 0xf0, 0x11, 0x00


	//----- nvinfo : EIATTR_KPARAM_INFO
	.align		4
.L_102:
        /*0018*/ 	.byte	0x04, 0x17
        /*001a*/ 	.short	(.L_104 - .L_103)
.L_103:
        /*001c*/ 	.word	0x00000000
        /*0020*/ 	.short	0x0005
        /*0022*/ 	.short	0x0020
        /*0024*/ 	.byte	0x00, 0xf5, 0x21, 0x00


	//----- nvinfo : EIATTR_KPARAM_INFO
	.align		4
.L_104:
        /*0028*/ 	.byte	0x04, 0x17
        /*002a*/ 	.short	(.L_106 - .L_105)
.L_105:
        /*002c*/ 	.word	0x00000000
        /*0030*/ 	.short	0x0004
        /*0032*/ 	.short	0x0018
        /*0034*/ 	.byte	0x00, 0xf5, 0x21, 0x00


	//----- nvinfo : EIATTR_KPARAM_INFO
	.align		4
.L_106:
        /*0038*/ 	.byte	0x04, 0x17
        /*003a*/ 	.short	(.L_108 - .L_107)
.L_107:
        /*003c*/ 	.word	0x00000000
        /*0040*/ 	.short	0x0003
        /*0042*/ 	.short	0x0014
        /*0044*/ 	.byte	0x00, 0xf0, 0x11, 0x00


	//----- nvinfo : EIATTR_KPARAM_INFO
	.align		4
.L_108:
        /*0048*/ 	.byte	0x04, 0x17
        /*004a*/ 	.short	(.L_110 - .L_109)
.L_109:
        /*004c*/ 	.word	0x00000000
        /*0050*/ 	.short	0x0002
        /*0052*/ 	.short	0x0010
        /*0054*/ 	.byte	0x00, 0xf0, 0x11, 0x00


	//----- nvinfo : EIATTR_KPARAM_INFO
	.align		4
.L_110:
        /*0058*/ 	.byte	0x04, 0x17
        /*005a*/ 	.short	(.L_112 - .L_111)
.L_111:
        /*005c*/ 	.word	0x00000000
        /*0060*/ 	.short	0x0001
        /*0062*/ 	.short	0x0008
        /*0064*/ 	.byte	0x00, 0xf5, 0x21, 0x00


	//----- nvinfo : EIATTR_KPARAM_INFO
	.align		4
.L_112:
        /*0068*/ 	.byte	0x04, 0x17
        /*006a*/ 	.short	(.L_114 - .L_113)
.L_113:
        /*006c*/ 	.word	0x00000000
        /*0070*/ 	.short	0x0000
        /*0072*/ 	.short	0x0000
        /*0074*/ 	.byte	0x00, 0xf5, 0x21, 0x00


	//----- nvinfo : EIATTR_SPARSE_MMA_MASK
	.align		4
.L_114:
        /*0078*/ 	.byte	0x03, 0x50
        /*007a*/ 	.short	0x0000


	//----- nvinfo : EIATTR_MAXREG_COUNT
	.align		4
        /*007c*/ 	.byte	0x03, 0x1b
        /*007e*/ 	.short	0x00ff


	//----- nvinfo : EIATTR_MERCURY_ISA_VERSION
	.align		4
        /*0080*/ 	.byte	0x03, 0x5f
        /*0082*/ 	.short	0x0101


	//----- nvinfo : EIATTR_VRC_CTA_INIT_COUNT
	.align		4
        /*0084*/ 	.byte	0x02, 0x4a
	.zero		1
	.zero		1


	//----- nvinfo : EIATTR_EXIT_INSTR_OFFSETS
	.align		4
        /*0088*/ 	.byte	0x04, 0x1c
        /*008a*/ 	.short	(.L_116 - .L_115)


	//   ....[0]....
.L_115:
        /*008c*/ 	.word	0x000000c0


	//   ....[1]....
        /*0090*/ 	.word	0x00001a70


	//----- nvinfo : EIATTR_CRS_STACK_SIZE
	.align		4
.L_116:
        /*0094*/ 	.byte	0x04, 0x1e
        /*0096*/ 	.short	(.L_118 - .L_117)
.L_117:
        /*0098*/ 	.word	0x00000000


	//----- nvinfo : EIATTR_CBANK_PARAM_SIZE
	.align		4
.L_118:
        /*009c*/ 	.byte	0x03, 0x19
        /*009e*/ 	.short	0x002c


	//----- nvinfo : EIATTR_PARAM_CBANK
	.align		4
        /*00a0*/ 	.byte	0x04, 0x0a
        /*00a2*/ 	.short	(.L_120 - .L_119)
	.align		4
.L_119:
        /*00a4*/ 	.word	index@(.nv.constant0._Z26sobelConvolutionWithSharedPKfPfiiS0_S0_i)
        /*00a8*/ 	.short	0x0380
        /*00aa*/ 	.short	0x002c


	//----- nvinfo : EIATTR_SW_WAR
	.align		4
.L_120:
        /*00ac*/ 	.byte	0x04, 0x36
        /*00ae*/ 	.short	(.L_122 - .L_121)
.L_121:
        /*00b0*/ 	.word	0x00000008
.L_122:


//--------------------- .nv.info._Z29gaussianConvolutionWithSharedPKfPfiii --------------------------
	.section	.nv.info._Z29gaussianConvolutionWithSharedPKfPfiii,"",@"SHT_CUDA_INFO"
	.sectionflags	@""
	.align	4


	//----- nvinfo : EIATTR_CUDA_API_VERSION
	.align		4
        /*0000*/ 	.byte	0x04, 0x37
        /*0002*/ 	.short	(.L_124 - .L_123)
.L_123:
        /*0004*/ 	.word	0x00000082


	//----- nvinfo : EIATTR_KPARAM_INFO
	.align		4
.L_124:
        /*0008*/ 	.byte	0x04, 0x17
        /*000a*/ 	.short	(.L_126 - .L_125)
.L_125:
        /*000c*/ 	.word	0x00000000
        /*0010*/ 	.short	0x0004
        /*0012*/ 	.short	0x0018
        /*0014*/ 	.byte	0x00, 0xf0, 0x11, 0x00


	//----- nvinfo : EIATTR_KPARAM_INFO
	.align		4
.L_126:
        /*0018*/ 	.byte	0x04, 0x17
        /*001a*/ 	.short	(.L_128 - .L_127)
.L_127:
        /*001c*/ 	.word	0x00000000
        /*0020*/ 	.short	0x0003
        /*0022*/ 	.short	0x0014
        /*0024*/ 	.byte	0x00, 0xf0, 0x11, 0x00


	//----- nvinfo : EIATTR_KPARAM_INFO
	.align		4
.L_128:
        /*0028*/ 	.byte	0x04, 0x17
        /*002a*/ 	.short	(.L_130 - .L_129)
.L_129:
        /*002c*/ 	.word	0x00000000
        /*0030*/ 	.short	0x0002
        /*0032*/ 	.short	0x0010
        /*0034*/ 	.byte	0x00, 0xf0, 0x11, 0x00


	//----- nvinfo : EIATTR_KPARAM_INFO
	.align		4
.L_130:
        /*0038*/ 	.byte	0x04, 0x17
        /*003a*/ 	.short	(.L_132 - .L_131)
.L_131:
        /*003c*/ 	.word	0x00000000
        /*0040*/ 	.short	0x0001
        /*0042*/ 	.short	0x0008
        /*0044*/ 	.byte	0x00, 0xf5, 0x21, 0x00


	//----- nvinfo : EIATTR_KPARAM_INFO
	.align		4
.L_132:
        /*0048*/ 	.byte	0x04, 0x17
        /*004a*/ 	.short	(.L_134 - .L_133)
.L_133:
        /*004c*/ 	.word	0x00000000
        /*0050*/ 	.short	0x0000
        /*0052*/ 	.short	0x0000
        /*0054*/ 	.byte	0x00, 0xf5, 0x21, 0x00


	//----- nvinfo : EIATTR_SPARSE_MMA_MASK
	.align		4
.L_134:
        /*0058*/ 	.byte	0x03, 0x50
        /*005a*/ 	.short	0x0000


	//----- nvinfo : EIATTR_MAXREG_COUNT
	.align		4
        /*005c*/ 	.byte	0x03, 0x1b
        /*005e*/ 	.short	0x00ff


	//----- nvinfo : EIATTR_NUM_BARRIERS
	.align		4
        /*0060*/ 	.byte	0x02, 0x4c
        /*0062*/ 	.byte	0x01
	.zero		1


	//----- nvinfo : EIATTR_MERCURY_ISA_VERSION
	.align		4
        /*0064*/ 	.byte	0x03, 0x5f
        /*0066*/ 	.short	0x0101


	//----- nvinfo : EIATTR_VRC_CTA_INIT_COUNT
	.align		4
        /*0068*/ 	.byte	0x02, 0x4a
	.zero		1
	.zero		1


	//----- nvinfo : EIATTR_EXIT_INSTR_OFFSETS
	.align		4
        /*006c*/ 	.byte	0x04, 0x1c
        /*006e*/ 	.short	(.L_136 - .L_135)


	//   ....[0]....
.L_135:
        /*0070*/ 	.word	0x00000640


	//   ....[1]....
        /*0074*/ 	.word	0x00000e90


	//----- nvinfo : EIATTR_CRS_STACK_SIZE
	.align		4
.L_136:
        /*0078*/ 	.byte	0x04, 0x1e
        /*007a*/ 	.short	(.L_138 - .L_137)
.L_137:
        /*007c*/ 	.word	0x00000000


	//----- nvinfo : EIATTR_CBANK_PARAM_SIZE
	.align		4
.L_138:
        /*0080*/ 	.byte	0x03, 0x19
        /*0082*/ 	.short	0x001c


	//----- nvinfo : EIATTR_PARAM_CBANK
	.align		4
        /*0084*/ 	.byte	0x04, 0x0a
        /*0086*/ 	.short	(.L_140 - .L_139)
	.align		4
.L_139:
        /*0088*/ 	.word	index@(.nv.constant0._Z29gaussianConvolutionWithSharedPKfPfiii)
        /*008c*/ 	.short	0x0380
        /*008e*/ 	.short	0x001c


	//----- nvinfo : EIATTR_SW_WAR
	.align		4
.L_140:
        /*0090*/ 	.byte	0x04, 0x36
        /*0092*/ 	.short	(.L_142 - .L_141)
.L_141:
        /*0094*/ 	.word	0x00000008
.L_142:


//--------------------- .nv.info._Z28conv2dGlobalKernelWithSharedPKfPfiii --------------------------
	.section	.nv.info._Z28conv2dGlobalKernelWithSharedPKfPfiii,"",@"SHT_CUDA_INFO"
	.sectionflags	@""
	.align	4


	//----- nvinfo : EIATTR_CUDA_API_VERSION
	.align		4
        /*0000*/ 	.byte	0x04, 0x37
        /*0002*/ 	.short	(.L_144 - .L_143)
.L_143:
        /*0004*/ 	.word	0x00000082


	//----- nvinfo : EIATTR_KPARAM_INFO
	.align		4
.L_144:
        /*0008*/ 	.byte	0x04, 0x17
        /*000a*/ 	.short	(.L_146 - .L_145)
.L_145:
        /*000c*/ 	.word	0x00000000
        /*0010*/ 	.short	0x0004
        /*0012*/ 	.short	0x0018
        /*0014*/ 	.byte	0x00, 0xf0, 0x11, 0x00


	//----- nvinfo : EIATTR_KPARAM_INFO
	.align		4
.L_146:
        /*0018*/ 	.byte	0x04, 0x17
        /*001a*/ 	.short	(.L_148 - .L_147)
.L_147:
        /*001c*/ 	.word	0x00000000
        /*0020*/ 	.short	0x0003
        /*0022*/ 	.short	0x0014
        /*0024*/ 	.byte	0x00, 0xf0, 0x11, 0x00


	//----- nvinfo : EIATTR_KPARAM_INFO
	.align		4
.L_148:
        /*0028*/ 	.byte	0x04, 0x17
        /*002a*/ 	.short	(.L_150 - .L_149)
.L_149:
        /*002c*/ 	.word	0x00000000
        /*0030*/ 	.short	0x0002
        /*0032*/ 	.short	0x0010
        /*0034*/ 	.byte	0x00, 0xf0, 0x11, 0x00


	//----- nvinfo : EIATTR_KPARAM_INFO
	.align		4
.L_150:
        /*0038*/ 	.byte	0x04, 0x17
        /*003a*/ 	.short	(.L_152 - .L_151)
.L_151:
        /*003c*/ 	.word	0x00000000
        /*0040*/ 	.short	0x0001
        /*0042*/ 	.short	0x0008
        /*0044*/ 	.byte	0x00, 0xf5, 0x21, 0x00


	//----- nvinfo : EIATTR_KPARAM_INFO
	.align		4
.L_152:
        /*0048*/ 	.byte	0x04, 0x17
        /*004a*/ 	.short	(.L_154 - .L_153)
.L_153:
        /*004c*/ 	.word	0x00000000
        /*0050*/ 	.short	0x0000
        /*0052*/ 	.short	0x0000
        /*0054*/ 	.byte	0x00, 0xf5, 0x21, 0x00


	//----- nvinfo : EIATTR_SPARSE_MMA_MASK
	.align		4
.L_154:
        /*0058*/ 	.byte	0x03, 0x50
        /*005a*/ 	.short	0x0000


	//----- nvinfo : EIATTR_MAXREG_COUNT
	.align		4
        /*005c*/ 	.byte	0x03, 0x1b
        /*005e*/ 	.short	0x00ff


	//----- nvinfo : EIATTR_NUM_BARRIERS
	.align		4
        /*0060*/ 	.byte	0x02, 0x4c
        /*0062*/ 	.byte	0x01
	.zero		1


	//----- nvinfo : EIATTR_MERCURY_ISA_VERSION
	.align		4
        /*0064*/ 	.byte	0x03, 0x5f
        /*0066*/ 	.short	0x0101


	//----- nvinfo : EIATTR_VRC_CTA_INIT_COUNT
	.align		4
        /*0068*/ 	.byte	0x02, 0x4a
	.zero		1
	.zero		1


	//----- nvinfo : EIATTR_EXIT_INSTR_OFFSETS
	.align		4
        /*006c*/ 	.byte	0x04, 0x1c
        /*006e*/ 	.short	(.L_156 - .L_155)


	//   ....[0]....
.L_155:
        /*0070*/ 	.word	0x00000640


	//   ....[1]....
        /*0074*/ 	.word	0x00000e90


	//----- nvinfo : EIATTR_CRS_STACK_SIZE
	.align		4
.L_156:
        /*0078*/ 	.byte	0x04, 0x1e
        /*007a*/ 	.short	(.L_158 - .L_157)
.L_157:
        /*007c*/ 	.word	0x00000000


	//----- nvinfo : EIATTR_CBANK_PARAM_SIZE
	.align		4
.L_158:
        /*0080*/ 	.byte	0x03, 0x19
        /*0082*/ 	.short	0x001c


	//----- nvinfo : EIATTR_PARAM_CBANK
	.align		4
        /*0084*/ 	.byte	0x04, 0x0a
        /*0086*/ 	.short	(.L_160 - .L_159)
	.align		4
.L_159:
        /*0088*/ 	.word	index@(.nv.constant0._Z28conv2dGlobalKernelWithSharedPKfPfiii)
        /*008c*/ 	.short	0x0380
        /*008e*/ 	.short	0x001c


	//----- nvinfo : EIATTR_SW_WAR
	.align		4
.L_160:
        /*0090*/ 	.byte	0x04, 0x36
        /*0092*/ 	.short	(.L_162 - .L_161)
.L_161:
        /*0094*/ 	.word	0x00000008
.L_162:


//--------------------- .nv.callgraph             --------------------------
	.section	.nv.callgraph,"",@"SHT_CUDA_CALLGRAPH"
	.align	4
	.sectionentsize	8
	.align		4
        /*0000*/ 	.word	0x00000000
	.align		4
        /*0004*/ 	.word	0xffffffff
	.align		4
        /*0008*/ 	.word	0x00000000
	.align		4
        /*000c*/ 	.word	0xfffffffe
	.align		4
        /*0010*/ 	.word	0x00000000
	.align		4
        /*0014*/ 	.word	0xfffffffd
	.align		4
        /*0018*/ 	.word	0x00000000
	.align		4
        /*001c*/ 	.word	0xfffffffc


//--------------------- .nv.constant3             --------------------------
	.section	.nv.constant3,"a",@progbits
	.align	4
.nv.constant3:
	.type		constkernel,@object
	.size		constkernel,(.L_0 - constkernel)
constkernel:
	.zero		16384
.L_0:


//--------------------- .text._Z30laplacianConvolutionWithSharedPKfPfiii --------------------------
	.section	.text._Z30laplacianConvolutionWithSharedPKfPfiii,"ax",@progbits
	.align	128
        .global         _Z30laplacianConvolutionWithSharedPKfPfiii
        .type           _Z30laplacianConvolutionWithSharedPKfPfiii,@function
        .size           _Z30laplacianConvolutionWithSharedPKfPfiii,(.L_x_64 - _Z30laplacianConvolutionWithSharedPKfPfiii)
        .other          _Z30laplacianConvolutionWithSharedPKfPfiii,@"STO_CUDA_ENTRY STV_DEFAULT"
_Z30laplacianConvolutionWithSharedPKfPfiii:
.text._Z30laplacianConvolutionWithSharedPKfPfiii:
[----:B------:R-:W-:Y:S01]  /*0000*/  LDC R1, c[0x0][0x37c] ;  /* 0x0000df00ff017b82 */ /* 0x000fe20000000800 */
[----:B------:R-:W0:Y:S01]  /*0010*/  LDCU UR4, c[0x0][0x398] ;  /* 0x00007300ff0477ac */ /* 0x000e220008000800 */
[----:B------:R-:W1:Y:S06]  /*0020*/  S2R R4, SR_TID.X ;  /* 0x0000000000047919 */ /* 0x000e6c0000002100 */
[----:B------:R-:W2:Y:S01]  /*0030*/  LDC R11, c[0x0][0x360] ;  /* 0x0000d800ff0b7b82 */ /* 0x000ea20000000800 */
[----:B------:R-:W-:Y:S01]  /*0040*/  BSSY.RECONVERGENT B0, `(.L_x_0) ;  /* 0x0000059000007945 */ /* 0x000fe20003800200 */
[----:B------:R-:W3:Y:S01]  /*0050*/  LDCU.64 UR6, c[0x0][0x358] ;  /* 0x00006b00ff0677ac */ /* 0x000ee20008000a00 */
[----:B------:R-:W1:Y:S01]  /*0060*/  S2R R5, SR_TID.Y ;  /* 0x0000000000057919 */ /* 0x000e620000002200 */
[----:B------:R-:W4:Y:S04]  /*0070*/  LDCU UR10, c[0x0][0x390] ;  /* 0x00007200ff0a77ac */ /* 0x000f280008000800 */
[----:B------:R-:W5:Y:S01]  /*0080*/  LDC R16, c[0x0][0x364] ;  /* 0x0000d900ff107b82 */ /* 0x000f620000000800 */
[----:B0-----:R-:W-:-:S07]  /*0090*/  ULEA.HI UR4, UR4, UR4, URZ, 0x1 ;  /* 0x0000000404047291 */ /* 0x001fce000f8f08ff */
[----:B------:R-:W0:Y:S01]  /*00a0*/  S2UR UR8, SR_CTAID.X ;  /* 0x00000000000879c3 */ /* 0x000e220000002500 */
[----:B------:R-:W-:-:S07]  /*00b0*/  ULOP3.LUT UR5, UR4, 0xfffffffe, URZ, 0xc0, !UPT ;  /* 0xfffffffe04057892 */ /* 0x000fce000f8ec0ff */
[----:B------:R-:W3:Y:S01]  /*00c0*/  S2UR UR9, SR_CTAID.Y ;  /* 0x00000000000979c3 */ /* 0x000ee20000002600 */
[C---:B--2---:R-:W-:Y:S02]  /*00d0*/  VIADD R0, R11.reuse, UR5 ;  /* 0x000000050b007c36 */ /* 0x044fe40008000000 */
[----:B-----5:R-:W-:Y:S02]  /*00e0*/  VIADD R9, R16, UR5 ;  /* 0x0000000510097c36 */ /* 0x020fe40008000000 */
[C---:B-1----:R-:W-:Y:S02]  /*00f0*/  IMAD R19, R11.reuse, R5, R4 ;  /* 0x000000050b137224 */ /* 0x042fe400078e0204 */
[----:B------:R-:W-:Y:S02]  /*0100*/  IMAD R6, R0, R9, RZ ;  /* 0x0000000900067224 */ /* 0x000fe400078e02ff */
[----:B0-----:R-:W-:-:S03]  /*0110*/  IMAD R7, R11, UR8, RZ ;  /* 0x000000080b077c24 */ /* 0x001fc6000f8e02ff */
[----:B------:R-:W-:Y:S01]  /*0120*/  ISETP.GE.AND P0, PT, R19, R6, PT ;  /* 0x000000061300720c */ /* 0x000fe20003f06270 */
[----:B---3--:R-:W-:-:S12]  /*0130*/  IMAD R8, R16, UR9, RZ ;  /* 0x0000000910087c24 */ /* 0x008fd8000f8e02ff */
[----:B----4-:R-:W-:Y:S05]  /*0140*/  @P0 BRA `(.L_x_1) ;  /* 0x0000000400200947 */ /* 0x010fea0003800000 */
[----:B------:R-:W-:Y:S01]  /*0150*/  IABS R10, R9 ;  /* 0x00000009000a7213 */ /* 0x000fe20000000000 */
[----:B------:R-:W0:Y:S01]  /*0160*/  S2R R17, SR_CgaCtaId ;  /* 0x0000000000117919 */ /* 0x000e220000008800 */
[----:B------:R-:W1:Y:S01]  /*0170*/  LDC.64 R2, c[0x0][0x390] ;  /* 0x0000e400ff027b82 */ /* 0x000e620000000a00 */
[----:B------:R-:W-:Y:S01]  /*0180*/  USHF.R.S32.HI UR5, URZ, 0x1, UR4 ;  /* 0x00000001ff057899 */ /* 0x000fe20008011404 */
[----:B------:R-:W2:Y:S01]  /*0190*/  I2F.RP R13, R10 ;  /* 0x0000000a000d7306 */ /* 0x000ea20000209400 */
[----:B------:R-:W-:Y:S01]  /*01a0*/  MOV R12, 0x400 ;  /* 0x00000400000c7802 */ /* 0x000fe20000000f00 */
[----:B------:R-:W-:Y:S01]  /*01b0*/  IMAD R11, R11, R16, RZ ;  /* 0x000000100b0b7224 */ /* 0x000fe200078e02ff */
[----:B------:R-:W-:Y:S02]  /*01c0*/  ISETP.NE.AND P0, PT, R0, RZ, PT ;  /* 0x000000ff0000720c */ /* 0x000fe40003f05270 */
[----:B------:R-:W-:Y:S01]  /*01d0*/  VIADD R18, R8, -UR5 ;  /* 0x8000000508127c36 */ /* 0x000fe20008000000 */
[----:B------:R-:W-:-:S02]  /*01e0*/  IADD3 R16, PT, PT, R7, -UR5, RZ ;  /* 0x8000000507107c10 */ /* 0x000fc4000fffe0ff */
[----:B--2---:R-:W2:Y:S01]  /*01f0*/  MUFU.RCP R13, R13 ;  /* 0x0000000d000d7308 */ /* 0x004ea20000001000 */
[----:B0-----:R-:W-:Y:S02]  /*0200*/  LEA R12, R17, R12, 0x18 ;  /* 0x0000000c110c7211 */ /* 0x001fe400078ec0ff */
[----:B------:R-:W-:Y:S02]  /*0210*/  LOP3.LUT R17, RZ, R0, RZ, 0x33, !PT ;  /* 0x00000000ff117212 */ /* 0x000fe400078e33ff */
[----:B--2---:R-:W-:-:S04]  /*0220*/  IADD3 R14, PT, PT, R13, 0xffffffe, RZ ;  /* 0x0ffffffe0d0e7810 */ /* 0x004fc80007ffe0ff */
[----:B------:R0:W2:Y:S02]  /*0230*/  F2I.FTZ.U32.TRUNC.NTZ R15, R14 ;  /* 0x0000000e000f7305 */ /* 0x0000a4000021f000 */
[----:B0-----:R-:W-:Y:S02]  /*0240*/  IMAD.MOV.U32 R14, RZ, RZ, RZ ;  /* 0x000000ffff0e7224 */ /* 0x001fe400078e00ff */
[----:B--2---:R-:W-:-:S04]  /*0250*/  IMAD.MOV R21, RZ, RZ, -R15 ;  /* 0x000000ffff157224 */ /* 0x004fc800078e0a0f */
[----:B------:R-:W-:-:S04]  /*0260*/  IMAD R21, R21, R10, RZ ;  /* 0x0000000a15157224 */ /* 0x000fc800078e02ff */
[----:B------:R-:W-:Y:S01]  /*0270*/  IMAD.HI.U32 R13, R15, R21, R14 ;  /* 0x000000150f0d7227 */ /* 0x000fe200078e000e */
[----:B-1----:R-:W-:-:S03]  /*0280*/  IADD3 R14, PT, PT, R2, -0x1, RZ ;  /* 0xffffffff020e7810 */ /* 0x002fc60007ffe0ff */
[----:B------:R-:W-:-:S07]  /*0290*/  VIADD R15, R3, 0xffffffff ;  /* 0xffffffff030f7836 */ /* 0x000fce0000000000 */
.L_x_2:
[----:B------:R-:W-:Y:S02]  /*02a0*/  IABS R20, R0 ;  /* 0x0000000000147213 */ /* 0x000fe40000000000 */
[----:B0-----:R-:W-:Y:S02]  /*02b0*/  IABS R21, R9 ;  /* 0x0000000900157213 */ /* 0x001fe40000000000 */
[----:B------:R-:W0:Y:S01]  /*02c0*/  I2F.RP R24, R20 ;  /* 0x0000001400187306 */ /* 0x000e220000209400 */
[----:B------:R-:W-:Y:S02]  /*02d0*/  IABS R22, R19 ;  /* 0x0000001300167213 */ /* 0x000fe40000000000 */
[----:B------:R-:W-:Y:S01]  /*02e0*/  IMAD.MOV R23, RZ, RZ, -R21 ;  /* 0x000000ffff177224 */ /* 0x000fe200078e0a15 */
[----:B------:R-:W-:Y:S02]  /*02f0*/  ISETP.GE.AND P5, PT, R19, RZ, PT ;  /* 0x000000ff1300720c */ /* 0x000fe40003fa6270 */
[----:B------:R-:W-:-:S04]  /*0300*/  IMAD.HI.U32 R21, R13, R22, RZ ;  /* 0x000000160d157227 */ /* 0x000fc800078e00ff */
[----:B------:R-:W-:Y:S01]  /*0310*/  IMAD R23, R21, R23, R22 ;  /* 0x0000001715177224 */ /* 0x000fe200078e0216 */
[----:B0-----:R-:W0:Y:S04]  /*0320*/  MUFU.RCP R24, R24 ;  /* 0x0000001800187308 */ /* 0x001e280000001000 */
[----:B------:R-:W-:-:S13]  /*0330*/  ISETP.GT.U32.AND P4, PT, R10, R23, PT ;  /* 0x000000170a00720c */ /* 0x000fda0003f84070 */
[----:B------:R-:W-:Y:S02]  /*0340*/  @!P4 VIADD R21, R21, 0x1 ;  /* 0x000000011515c836 */ /* 0x000fe40000000000 */
[----:B0-----:R-:W-:-:S04]  /*0350*/  VIADD R2, R24, 0xffffffe ;  /* 0x0ffffffe18027836 */ /* 0x001fc80000000000 */
[----:B------:R0:W1:Y:S02]  /*0360*/  F2I.FTZ.U32.TRUNC.NTZ R3, R2 ;  /* 0x0000000200037305 */ /* 0x000064000021f000 */
[----:B0-----:R-:W-:Y:S01]  /*0370*/  IMAD.MOV.U32 R2, RZ, RZ, RZ ;  /* 0x000000ffff027224 */ /* 0x001fe200078e00ff */
[----:B-1----:R-:W-:-:S05]  /*0380*/  IADD3 R25, PT, PT, RZ, -R3, RZ ;  /* 0x80000003ff197210 */ /* 0x002fca0007ffe0ff */
[----:B------:R-:W-:-:S04]  /*0390*/  IMAD R25, R25, R20, RZ ;  /* 0x0000001419197224 */ /* 0x000fc800078e02ff */
[----:B------:R-:W-:Y:S01]  /*03a0*/  IMAD.HI.U32 R3, R3, R25, R2 ;  /* 0x0000001903037227 */ /* 0x000fe200078e0002 */
[----:B------:R-:W-:-:S05]  /*03b0*/  IABS R2, R9 ;  /* 0x0000000900027213 */ /* 0x000fca0000000000 */
[----:B------:R-:W-:Y:S01]  /*03c0*/  @!P4 IMAD.IADD R23, R23, 0x1, -R2 ;  /* 0x000000011717c824 */ /* 0x000fe200078e0a02 */
[----:B------:R-:W-:Y:S01]  /*03d0*/  IABS R2, R0 ;  /* 0x0000000000027213 */ /* 0x000fe20000000000 */
[----:B------:R-:W-:Y:S01]  /*03e0*/  IMAD.HI.U32 R3, R3, R22, RZ ;  /* 0x0000001603037227 */ /* 0x000fe200078e00ff */
[----:B------:R-:W-:Y:S02]  /*03f0*/  ISETP.NE.AND P4, PT, R9, RZ, PT ;  /* 0x000000ff0900720c */ /* 0x000fe40003f85270 */
[----:B------:R-:W-:Y:S02]  /*0400*/  IADD3 R2, PT, PT, RZ, -R2, RZ ;  /* 0x80000002ff027210 */ /* 0x000fe40007ffe0ff */
[----:B------:R-:W-:-:S03]  /*0410*/  ISETP.GE.U32.AND P1, PT, R23, R10, PT ;  /* 0x0000000a1700720c */ /* 0x000fc60003f26070 */
[----:B------:R-:W-:Y:S01]  /*0420*/  IMAD R3, R3, R2, R22 ;  /* 0x0000000203037224 */ /* 0x000fe200078e0216 */
[----:B------:R-:W-:-:S04]  /*0430*/  LOP3.LUT R2, R19, R9, RZ, 0x3c, !PT ;  /* 0x0000000913027212 */ /* 0x000fc800078e3cff */
[----:B------:R-:W-:-:S05]  /*0440*/  ISETP.GT.U32.AND P2, PT, R20, R3, PT ;  /* 0x000000031400720c */ /* 0x000fca0003f44070 */
[----:B------:R-:W-:-:S08]  /*0450*/  @P1 IADD3 R21, PT, PT, R21, 0x1, RZ ;  /* 0x0000000115151810 */ /* 0x000fd00007ffe0ff */
[----:B------:R-:W-:Y:S01]  /*0460*/  @!P2 IMAD.IADD R3, R3, 0x1, -R20 ;  /* 0x000000010303a824 */ /* 0x000fe200078e0a14 */
[----:B------:R-:W-:-:S04]  /*0470*/  ISETP.GE.AND P2, PT, R2, RZ, PT ;  /* 0x000000ff0200720c */ /* 0x000fc80003f46270 */
[----:B------:R-:W-:-:S09]  /*0480*/  ISETP.GT.U32.AND P3, PT, R20, R3, PT ;  /* 0x000000031400720c */ /* 0x000fd20003f64070 */
[----:B------:R-:W-:Y:S01]  /*0490*/  @!P2 IMAD.MOV R21, RZ, RZ, -R21 ;  /* 0x000000ffff15a224 */ /* 0x000fe200078e0a15 */
[----:B------:R-:W-:-:S03]  /*04a0*/  @!P4 LOP3.LUT R21, RZ, R9, RZ, 0x33, !PT ;  /* 0x00000009ff15c212 */ /* 0x000fc600078e33ff */
[----:B------:R-:W-:Y:S02]  /*04b0*/  @!P3 IMAD.IADD R3, R3, 0x1, -R20 ;  /* 0x000000010303b824 */ /* 0x000fe400078e0a14 */
[----:B------:R-:W-:-:S03]  /*04c0*/  IMAD.IADD R22, R18, 0x1, R21 ;  /* 0x0000000112167824 */ /* 0x000fc600078e0215 */
[----:B------:R-:W-:Y:S02]  /*04d0*/  MOV R20, R3 ;  /* 0x0000000300147202 */ /* 0x000fe40000000f00 */
[----:B------:R-:W0:Y:S03]  /*04e0*/  LDC.64 R2, c[0x0][0x380] ;  /* 0x0000e000ff027b82 */ /* 0x000e260000000a00 */
[----:B------:R-:W-:-:S05]  /*04f0*/  @!P5 IMAD.MOV R20, RZ, RZ, -R20 ;  /* 0x000000ffff14d224 */ /* 0x000fca00078e0a14 */
[----:B------:R-:W-:Y:S02]  /*0500*/  SEL R21, R17, R20, !P0 ;  /* 0x0000001411157207 */ /* 0x000fe40004000000 */
[----:B------:R-:W-:Y:S02]  /*0510*/  VIMNMX R20, PT, PT, RZ, R22, !PT ;  /* 0x00000016ff147248 */ /* 0x000fe40007fe0100 */
[----:B------:R-:W-:Y:S02]  /*0520*/  VIADDMNMX R21, R16, R21, RZ, !PT ;  /* 0x0000001510157246 */ /* 0x000fe400078001ff */
[----:B------:R-:W-:Y:S02]  /*0530*/  VIMNMX R20, PT, PT, R15, R20, PT ;  /* 0x000000140f147248 */ /* 0x000fe40003fe0100 */
[----:B------:R-:W-:-:S05]  /*0540*/  VIMNMX R21, PT, PT, R14, R21, PT ;  /* 0x000000150e157248 */ /* 0x000fca0003fe0100 */
[----:B------:R-:W-:-:S04]  /*0550*/  IMAD R21, R20, UR10, R21 ;  /* 0x0000000a14157c24 */ /* 0x000fc8000f8e0215 */
[----:B0-----:R-:W-:-:S06]  /*0560*/  IMAD.WIDE R2, R21, 0x4, R2 ;  /* 0x0000000415027825 */ /* 0x001fcc00078e0202 */
[----:B------:R-:W2:Y:S01]  /*0570*/  LDG.E.CONSTANT R2, desc[UR6][R2.64] ;  /* 0x0000000602027981 */ /* 0x000ea2000c1e9900 */
[----:B------:R-:W-:Y:S01]  /*0580*/  LEA R21, R19, R12, 0x2 ;  /* 0x0000000c13157211 */ /* 0x000fe200078e10ff */
[----:B------:R-:W-:-:S05]  /*0590*/  IMAD.IADD R19, R11, 0x1, R19 ;  /* 0x000000010b137824 */ /* 0x000fca00078e0213 */
[----:B------:R-:W-:Y:S01]  /*05a0*/  ISETP.GE.AND P1, PT, R19, R6, PT ;  /* 0x000000061300720c */ /* 0x000fe20003f26270 */
[----:B--2---:R0:W-:-:S12]  /*05b0*/  STS [R21], R2 ;  /* 0x0000000215007388 */ /* 0x0041d80000000800 */
[----:B------:R-:W-:Y:S05]  /*05c0*/  @!P1 BRA `(.L_x_2) ;  /* 0xfffffffc00349947 */ /* 0x000fea000383ffff */
.L_x_1:
[----:B------:R-:W-:Y:S05]  /*05d0*/  BSYNC.RECONVERGENT B0 ;  /* 0x0000000000007941 */ /* 0x000fea0003800200 */
.L_x_0:
[----:B------:R-:W1:Y:S01]  /*05e0*/  LDCU.64 UR8, c[0x0][0x390] ;  /* 0x00007200ff0877ac */ /* 0x000e620008000a00 */
[----:B0-----:R-:W-:Y:S01]  /*05f0*/  IMAD.IADD R2, R8, 0x1, R5 ;  /* 0x0000000108027824 */ /* 0x001fe200078e0205 */
[----:B------:R-:W-:Y:S01]  /*0600*/  IADD3 R7, PT, PT, R7, R4, RZ ;  /* 0x0000000407077210 */ /* 0x000fe20007ffe0ff */
[----:B------:R-:W-:Y:S03]  /*0610*/  BAR.SYNC.DEFER_BLOCKING 0x0 ;  /* 0x0000000000007b1d */ /* 0x000fe60000010000 */
[----:B-1----:R-:W-:-:S04]  /*0620*/  ISETP.GE.AND P0, PT, R2, UR9, PT ;  /* 0x0000000902007c0c */ /* 0x002fc8000bf06270 */
[----:B------:R-:W-:-:S13]  /*0630*/  ISETP.GE.OR P0, PT, R7, UR8, P0 ;  /* 0x0000000807007c0c */ /* 0x000fda0008706670 */
[----:B------:R-:W-:Y:S05]  /*0640*/  @P0 EXIT ;  /* 0x000000000000094d */ /* 0x000fea0003800000 */
[----:B------:R-:W0:Y:S01]  /*0650*/  LDC R3, c[0x0][0x398] ;  /* 0x0000e600ff037b82 */ /* 0x000e220000000800 */
[----:B------:R-:W-:Y:S01]  /*0660*/  IMAD.MOV.U32 R14, RZ, RZ, RZ ;  /* 0x000000ffff0e7224 */ /* 0x000fe200078e00ff */
[C---:B0-----:R-:W-:Y:S02]  /*0670*/  ISETP.GE.AND P0, PT, R3.reuse, -0x1, PT ;  /* 0xffffffff0300780c */ /* 0x041fe40003f06270 */
[----:B------:R-:W-:-:S11]  /*0680*/  LEA.HI R6, R3, R3, RZ, 0x1 ;  /* 0x0000000303067211 */ /* 0x000fd600078f08ff */
[----:B------:R-:W-:Y:S05]  /*0690*/  @!P0 BRA `(.L_x_3) ;  /* 0x0000000400e88947 */ /* 0x000fea0003800000 */
[----:B------:R-:W0:Y:S01]  /*06a0*/  S2UR UR5, SR_CgaCtaId ;  /* 0x00000000000579c3 */ /* 0x000e220000008800 */
[----:B------:R-:W-:Y:S01]  /*06b0*/  SHF.R.S32.HI R6, RZ, 0x1, R6 ;  /* 0x00000001ff067819 */ /* 0x000fe20000011406 */
[----:B------:R-:W-:Y:S01]  /*06c0*/  UMOV UR4, 0x400 ;  /* 0x0000040000047882 */ /* 0x000fe20000000000 */
[----:B------:R-:W-:Y:S02]  /*06d0*/  HFMA2 R14, -RZ, RZ, 0, 0 ;  /* 0x00000000ff0e7431 */ /* 0x000fe400000001ff */
[----:B------:R-:W-:Y:S01]  /*06e0*/  IABS R3, R6 ;  /* 0x0000000600037213 */ /* 0x000fe20000000000 */
[C---:B------:R-:W-:Y:S02]  /*06f0*/  IMAD.IADD R8, R6.reuse, 0x1, R5 ;  /* 0x0000000106087824 */ /* 0x040fe400078e0205 */
[----:B------:R-:W-:Y:S02]  /*0700*/  IMAD.MOV R5, RZ, RZ, -R6 ;  /* 0x000000ffff057224 */ /* 0x000fe400078e0a06 */
[----:B------:R-:W-:-:S02]  /*0710*/  IMAD.IADD R3, R6, 0x1, R3 ;  /* 0x0000000106037824 */ /* 0x000fc400078e0203 */
[----:B------:R-:W-:Y:S01]  /*0720*/  IMAD.IADD R9, R6, 0x1, R4 ;  /* 0x0000000106097824 */ /* 0x000fe200078e0204 */
[----:B------:R-:W-:Y:S02]  /*0730*/  MOV R11, R5 ;  /* 0x00000005000b7202 */ /* 0x000fe40000000f00 */
[----:B------:R-:W-:-:S04]  /*0740*/  IADD3 R10, PT, PT, R3, 0x1, RZ ;  /* 0x00000001030a7810 */ /* 0x000fc80007ffe0ff */
[C---:B------:R-:W-:Y:S02]  /*0750*/  LOP3.LUT R12, R10.reuse, 0xfffffff8, RZ, 0xc0, !PT ;  /* 0xfffffff80a0c7812 */ /* 0x040fe400078ec0ff */
[C---:B------:R-:W-:Y:S02]  /*0760*/  LOP3.LUT R24, R10.reuse, 0x7, RZ, 0xc0, !PT ;  /* 0x000000070a187812 */ /* 0x040fe400078ec0ff */
[----:B------:R-:W-:Y:S01]  /*0770*/  LOP3.LUT R10, R10, 0x3, RZ, 0xc0, !PT ;  /* 0x000000030a0a7812 */ /* 0x000fe200078ec0ff */
[----:B0-----:R-:W-:Y:S01]  /*0780*/  ULEA UR4, UR5, UR4, 0x18 ;  /* 0x0000000405047291 */ /* 0x001fe2000f8ec0ff */
[----:B------:R-:W-:-:S05]  /*0790*/  IADD3 R12, PT, PT, -R12, RZ, RZ ;  /* 0x000000ff0c0c7210 */ /* 0x000fca0007ffe1ff */
[----:B------:R-:W-:-:S05]  /*07a0*/  LEA R13, R4, UR4, 0x2 ;  /* 0x00000004040d7c11 */ /* 0x000fca000f8e10ff */
[----:B------:R-:W-:-:S07]  /*07b0*/  VIADD R4, R13, 0x10 ;  /* 0x000000100d047836 */ /* 0x000fce0000000000 */
.L_x_9:
[----:B------:R-:W0:Y:S01]  /*07c0*/  LDCU UR4, c[0x0][0x398] ;  /* 0x00007300ff0477ac */ /* 0x000e220008000800 */
[----:B------:R-:W-:Y:S01]  /*07d0*/  ISETP.GE.U32.AND P1, PT, R3, 0x7, PT ;  /* 0x000000070300780c */ /* 0x000fe20003f26070 */
[----:B------:R-:W-:Y:S01]  /*07e0*/  IMAD.IADD R17, R6, 0x1, R11 ;  /* 0x0000000106117824 */ /* 0x000fe200078e020b */
[----:B------:R-:W-:Y:S01]  /*07f0*/  IABS R16, R6 ;  /* 0x0000000600107213 */ /* 0x000fe20000000000 */
[----:B------:R-:W-:Y:S01]  /*0800*/  IMAD.MOV.U32 R13, RZ, RZ, R5 ;  /* 0x000000ffff0d7224 */ /* 0x000fe200078e0005 */
[----:B------:R-:W-:Y:S02]  /*0810*/  IADD3 R15, PT, PT, R8, R11, RZ ;  /* 0x0000000b080f7210 */ /* 0x000fe40007ffe0ff */
[C---:B------:R-:W-:Y:S02]  /*0820*/  ISETP.NE.AND P0, PT, R11.reuse, R16, PT ;  /* 0x000000100b00720c */ /* 0x040fe40003f05270 */
[----:B------:R-:W-:Y:S02]  /*0830*/  ISETP.NE.AND P2, PT, R24, RZ, PT ;  /* 0x000000ff1800720c */ /* 0x000fe40003f45270 */
[----:B------:R-:W-:Y:S01]  /*0840*/  IADD3 R11, PT, PT, R11, 0x1, RZ ;  /* 0x000000010b0b7810 */ /* 0x000fe20007ffe0ff */
[----:B0-----:R-:W-:-:S02]  /*0850*/  IMAD R17, R17, UR4, RZ ;  /* 0x0000000411117c24 */ /* 0x001fc4000f8e02ff */
[----:B------:R-:W-:Y:S08]  /*0860*/  @!P1 BRA `(.L_x_4) ;  /* 0x0000000000909947 */ /* 0x000ff00003800000 */
[----:B------:R-:W-:Y:S01]  /*0870*/  IMAD R19, R0, R15, RZ ;  /* 0x0000000f00137224 */ /* 0x000fe200078e02ff */
[----:B------:R-:W-:Y:S01]  /*0880*/  MOV R18, R12 ;  /* 0x0000000c00127202 */ /* 0x000fe20000000f00 */
[----:B------:R-:W-:Y:S02]  /*0890*/  IMAD.MOV.U32 R16, RZ, RZ, R17 ;  /* 0x000000ffff107224 */ /* 0x000fe400078e0011 */
[----:B------:R-:W-:Y:S01]  /*08a0*/  IMAD.MOV.U32 R13, RZ, RZ, R5 ;  /* 0x000000ffff0d7224 */ /* 0x000fe200078e0005 */
[----:B------:R-:W-:-:S07]  /*08b0*/  LEA R19, R19, R4, 0x2 ;  /* 0x0000000413137211 */ /* 0x000fce00078e10ff */
.L_x_5:
[----:B------:R-:W0:Y:S01]  /*08c0*/  LDS R23, [R19+-0x10] ;  /* 0xfffff00013177984 */ /* 0x000e220000000800 */
[----:B------:R-:W-:Y:S01]  /*08d0*/  IMAD.SHL.U32 R20, R16, 0x4, RZ ;  /* 0x0000000410147824 */ /* 0x000fe200078e00ff */
[----:B------:R-:W-:Y:S01]  /*08e0*/  IADD3 R18, PT, PT, R18, 0x8, RZ ;  /* 0x0000000812127810 */ /* 0x000fe20007ffe0ff */
[----:B------:R-:W-:Y:S01]  /*08f0*/  VIADD R13, R13, 0x8 ;  /* 0x000000080d0d7836 */ /* 0x000fe20000000000 */
[----:B------:R-:W1:Y:S01]  /*0900*/  LDS R25, [R19+-0xc] ;  /* 0xfffff40013197984 */ /* 0x000e620000000800 */
[----:B------:R-:W0:Y:S01]  /*0910*/  LDC R22, c[0x3][R20] ;  /* 0x00c0000014167b82 */ /* 0x000e220000000800 */
[----:B------:R-:W-:Y:S02]  /*0920*/  ISETP.NE.AND P1, PT, R18, RZ, PT ;  /* 0x000000ff1200720c */ /* 0x000fe40003f25270 */
[----:B------:R-:W2:Y:S01]  /*0930*/  LDS R21, [R19+-0x8] ;  /* 0xfffff80013157984 */ /* 0x000ea20000000800 */
[----:B------:R-:W-:-:S04]  /*0940*/  IADD3 R16, PT, PT, R16, 0x8, RZ ;  /* 0x0000000810107810 */ /* 0x000fc80007ffe0ff */
[----:B------:R-:W1:Y:S08]  /*0950*/  LDC R26, c[0x3][R20+0x4] ;  /* 0x00c00100141a7b82 */ /* 0x000e700000000800 */
[----:B------:R-:W3:Y:S01]  /*0960*/  LDC R27, c[0x3][R20+0x1c] ;  /* 0x00c00700141b7b82 */ /* 0x000ee20000000800 */
[----:B0-----:R-:W-:Y:S02]  /*0970*/  FFMA R22, R23, R22, R14 ;  /* 0x0000001617167223 */ /* 0x001fe4000000000e */
[----:B------:R-:W0:Y:S05]  /*0980*/  LDS R14, [R19+-0x4] ;  /* 0xfffffc00130e7984 */ /* 0x000e2a0000000800 */
[----:B------:R-:W2:Y:S01]  /*0990*/  LDC R23, c[0x3][R20+0x8] ;  /* 0x00c0020014177b82 */ /* 0x000ea20000000800 */
[----:B-1----:R-:W-:-:S02]  /*09a0*/  FFMA R26, R25, R26, R22 ;  /* 0x0000001a191a7223 */ /* 0x002fc40000000016 */
[----:B------:R-:W1:Y:S05]  /*09b0*/  LDS R22, [R19] ;  /* 0x0000000013167984 */ /* 0x000e6a0000000800 */
[----:B------:R-:W0:Y:S01]  /*09c0*/  LDC R25, c[0x3][R20+0xc] ;  /* 0x00c0030014197b82 */ /* 0x000e220000000800 */
[----:B--2---:R-:W-:-:S07]  /*09d0*/  FFMA R23, R21, R23, R26 ;  /* 0x0000001715177223 */ /* 0x004fce000000001a */
[----:B------:R-:W1:Y:S01]  /*09e0*/  LDC R26, c[0x3][R20+0x10] ;  /* 0x00c00400141a7b82 */ /* 0x000e620000000800 */
[----:B------:R-:W2:Y:S01]  /*09f0*/  LDS R21, [R19+0x4] ;  /* 0x0000040013157984 */ /* 0x000ea20000000800 */
[----:B0-----:R-:W-:-:S03]  /*0a00*/  FFMA R25, R14, R25, R23 ;  /* 0x000000190e197223 */ /* 0x001fc60000000017 */
[----:B------:R-:W0:Y:S04]  /*0a10*/  LDS R23, [R19+0x8] ;  /* 0x0000080013177984 */ /* 0x000e280000000800 */
[----:B------:R4:W3:Y:S01]  /*0a20*/  LDS R14, [R19+0xc] ;  /* 0x00000c00130e7984 */ /* 0x0008e20000000800 */
[----:B-1----:R-:W-:Y:S02]  /*0a30*/  FFMA R22, R22, R26, R25 ;  /* 0x0000001a16167223 */ /* 0x002fe40000000019 */
[----:B------:R-:W2:Y:S01]  /*0a40*/  LDC R25, c[0x3][R20+0x14] ;  /* 0x00c0050014197b82 */ /* 0x000ea20000000800 */
[----:B----4-:R-:W-:-:S07]  /*0a50*/  VIADD R19, R19, 0x20 ;  /* 0x0000002013137836 */ /* 0x010fce0000000000 */
[----:B------:R-:W0:Y:S01]  /*0a60*/  LDC R26, c[0x3][R20+0x18] ;  /* 0x00c00600141a7b82 */ /* 0x000e220000000800 */
[----:B--2---:R-:W-:-:S04]  /*0a70*/  FFMA R22, R21, R25, R22 ;  /* 0x0000001915167223 */ /* 0x004fc80000000016 */
[----:B0-----:R-:W-:-:S04]  /*0a80*/  FFMA R23, R23, R26, R22 ;  /* 0x0000001a17177223 */ /* 0x001fc80000000016 */
[----:B---3--:R-:W-:Y:S01]  /*0a90*/  FFMA R14, R14, R27, R23 ;  /* 0x0000001b0e0e7223 */ /* 0x008fe20000000017 */
[----:B------:R-:W-:Y:S06]  /*0aa0*/  @P1 BRA `(.L_x_5) ;  /* 0xfffffffc00841947 */ /* 0x000fec000383ffff */
.L_x_4:
[----:B------:R-:W-:Y:S01]  /*0ab0*/  IMAD R16, R0, R15, R9 ;  /* 0x0000000f00107224 */ /* 0x000fe200078e0209 */
[----:B------:R-:W-:Y:S01]  /*0ac0*/  IADD3 R18, PT, PT, R6, R17, RZ ;  /* 0x0000001106127210 */ /* 0x000fe20007ffe0ff */
[----:B------:R-:W-:Y:S06]  /*0ad0*/  @!P2 BRA `(.L_x_6) ;  /* 0x0000000000d4a947 */ /* 0x000fec0003800000 */
[----:B------:R-:W-:Y:S01]  /*0ae0*/  VIADD R15, R24, 0xffffffff ;  /* 0xffffffff180f7836 */ /* 0x000fe20000000000 */
[----:B------:R-:W-:-:S04]  /*0af0*/  ISETP.NE.AND P2, PT, R10, RZ, PT ;  /* 0x000000ff0a00720c */ /* 0x000fc80003f45270 */
[----:B------:R-:W-:-:S13]  /*0b00*/  ISETP.GE.U32.AND P1, PT, R15, 0x3, PT ;  /* 0x000000030f00780c */ /* 0x000fda0003f26070 */
[----:B------:R-:W-:Y:S05]  /*0b10*/  @!P1 BRA `(.L_x_7) ;  /* 0x0000000000509947 */ /* 0x000fea0003800000 */
[----:B------:R-:W0:Y:S01]  /*0b20*/  S2UR UR5, SR_CgaCtaId ;  /* 0x00000000000579c3 */ /* 0x000e220000008800 */
[----:B------:R-:W-:Y:S01]  /*0b30*/  UMOV UR4, 0x400 ;  /* 0x0000040000047882 */ /* 0x000fe20000000000 */
[----:B------:R-:W-:Y:S01]  /*0b40*/  IADD3 R15, PT, PT, R16, R13, RZ ;  /* 0x0000000d100f7210 */ /* 0x000fe20007ffe0ff */
[----:B------:R-:W-:Y:S02]  /*0b50*/  IMAD.IADD R20, R18, 0x1, R13 ;  /* 0x0000000112147824 */ /* 0x000fe400078e020d */
[----:B------:R-:W-:-:S03]  /*0b60*/  VIADD R13, R13, 0x4 ;  /* 0x000000040d0d7836 */ /* 0x000fc60000000000 */
[----:B------:R-:W-:-:S04]  /*0b70*/  SHF.L.U32 R20, R20, 0x2, RZ ;  /* 0x0000000214147819 */ /* 0x000fc800000006ff */
[----:B------:R-:W1:Y:S08]  /*0b80*/  LDC R21, c[0x3][R20] ;  /* 0x00c0000014157b82 */ /* 0x000e700000000800 */
[----:B------:R-:W2:Y:S01]  /*0b90*/  LDC R23, c[0x3][R20+0x4] ;  /* 0x00c0010014177b82 */ /* 0x000ea20000000800 */
[----:B0-----:R-:W-:-:S07]  /*0ba0*/  ULEA UR4, UR5, UR4, 0x18 ;  /* 0x0000000405047291 */ /* 0x001fce000f8ec0ff */
[----:B------:R-:W0:Y:S01]  /*0bb0*/  LDC R25, c[0x3][R20+0x8] ;  /* 0x00c0020014197b82 */ /* 0x000e220000000800 */
[----:B------:R-:W-:-:S05]  /*0bc0*/  LEA R17, R15, UR4, 0x2 ;  /* 0x000000040f117c11 */ /* 0x000fca000f8e10ff */
[----:B------:R-:W1:Y:S02]  /*0bd0*/  LDS R19, [R17] ;  /* 0x0000000011137984 */ /* 0x000e640000000800 */
[----:B------:R-:W3:Y:S02]  /*0be0*/  LDC R27, c[0x3][R20+0xc] ;  /* 0x00c00300141b7b82 */ /* 0x000ee40000000800 */
[----:B------:R-:W2:Y:S04]  /*0bf0*/  LDS R22, [R17+0x4] ;  /* 0x0000040011167984 */ /* 0x000ea80000000800 */
[----:B------:R-:W0:Y:S04]  /*0c00*/  LDS R15, [R17+0x8] ;  /* 0x00000800110f7984 */ /* 0x000e280000000800 */
[----:B------:R-:W3:Y:S01]  /*0c10*/  LDS R26, [R17+0xc] ;  /* 0x00000c00111a7984 */ /* 0x000ee20000000800 */
[----:B-1----:R-:W-:-:S04]  /*0c20*/  FFMA R19, R19, R21, R14 ;  /* 0x0000001513137223 */ /* 0x002fc8000000000e */
[----:B--2---:R-:W-:-:S04]  /*0c30*/  FFMA R22, R22, R23, R19 ;  /* 0x0000001716167223 */ /* 0x004fc80000000013 */
[----:B0-----:R-:W-:-:S04]  /*0c40*/  FFMA R15, R15, R25, R22 ;  /* 0x000000190f0f7223 */ /* 0x001fc80000000016 */
[----:B---3--:R-:W-:-:S07]  /*0c50*/  FFMA R14, R26, R27, R15 ;  /* 0x0000001b1a0e7223 */ /* 0x008fce000000000f */
.L_x_7:
[----:B------:R-:W-:Y:S05]  /*0c60*/  @!P2 BRA `(.L_x_6) ;  /* 0x000000000070a947 */ /* 0x000fea0003800000 */
[----:B------:R-:W-:Y:S02]  /*0c70*/  ISETP.NE.AND P2, PT, R10, 0x1, PT ;  /* 0x000000010a00780c */ /* 0x000fe40003f45270 */
[----:B------:R-:W-:-:S11]  /*0c80*/  LOP3.LUT P1, RZ, R3, 0x1, RZ, 0xc0, !PT ;  /* 0x0000000103ff7812 */ /* 0x000fd6000782c0ff */
        /* <DEDUP_REMOVED lines=9> */
[----:B0-----:R-:W-:-:S06]  /*0d20*/  ULEA UR4, UR5, UR4, 0x18 ;  /* 0x0000000405047291 */ /* 0x001fcc000f8ec0ff */
[----:B------:R-:W-:-:S05]  /*0d30*/  LEA R15, R15, UR4, 0x2 ;  /* 0x000000040f0f7c11 */ /* 0x000fca000f8e10ff */
[----:B------:R-:W1:Y:S04]  /*0d40*/  LDS R17, [R15] ;  /* 0x000000000f117984 */ /* 0x000e680000000800 */
[----:B------:R-:W2:Y:S01]  /*0d50*/  LDS R21, [R15+0x4] ;  /* 0x000004000f157984 */ /* 0x000ea20000000800 */
[----:B-1----:R-:W-:-:S04]  /*0d60*/  FFMA R14, R17, R20, R14 ;  /* 0x00000014110e7223 */ /* 0x002fc8000000000e */
[----:B--2---:R-:W-:-:S07]  /*0d70*/  FFMA R14, R21, R22, R14 ;  /* 0x00000016150e7223 */ /* 0x004fce000000000e */
.L_x_8:
[----:B------:R-:W-:Y:S05]  /*0d80*/  @P1 BRA `(.L_x_6) ;  /* 0x0000000000281947 */ /* 0x000fea0003800000 */
[----:B------:R-:W0:Y:S01]  /*0d90*/  S2UR UR5, SR_CgaCtaId ;  /* 0x00000000000579c3 */ /* 0x000e220000008800 */
[----:B------:R-:W-:Y:S01]  /*0da0*/  UMOV UR4, 0x400 ;  /* 0x0000040000047882 */ /* 0x000fe20000000000 */
[----:B------:R-:W-:Y:S01]  /*0db0*/  IADD3 R16, PT, PT, R16, R13, RZ ;  /* 0x0000000d10107210 */ /* 0x000fe20007ffe0ff */
[----:B------:R-:W-:-:S05]  /*0dc0*/  IMAD.IADD R18, R18, 0x1, R13 ;  /* 0x0000000112127824 */ /* 0x000fca00078e020d */
[----:B------:R-:W-:-:S06]  /*0dd0*/  SHF.L.U32 R18, R18, 0x2, RZ ;  /* 0x0000000212127819 */ /* 0x000fcc00000006ff */
[----:B------:R-:W1:Y:S01]  /*0de0*/  LDC R18, c[0x3][R18] ;  /* 0x00c0000012127b82 */ /* 0x000e620000000800 */
[----:B0-----:R-:W-:-:S06]  /*0df0*/  ULEA UR4, UR5, UR4, 0x18 ;  /* 0x0000000405047291 */ /* 0x001fcc000f8ec0ff */
[----:B------:R-:W-:-:S05]  /*0e00*/  LEA R16, R16, UR4, 0x2 ;  /* 0x0000000410107c11 */ /* 0x000fca000f8e10ff */
[----:B------:R-:W1:Y:S02]  /*0e10*/  LDS R15, [R16] ;  /* 0x00000000100f7984 */ /* 0x000e640000000800 */
[----:B-1----:R-:W-:-:S07]  /*0e20*/  FFMA R14, R15, R18, R14 ;  /* 0x000000120f0e7223 */ /* 0x002fce000000000e */
.L_x_6:
[----:B------:R-:W-:Y:S05]  /*0e30*/  @P0 BRA `(.L_x_9) ;  /* 0xfffffff800600947 */ /* 0x000fea000383ffff */
.L_x_3:
[----:B------:R-:W0:Y:S01]  /*0e40*/  LDC.64 R4, c[0x0][0x388] ;  /* 0x0000e200ff047b82 */ /* 0x000e220000000a00 */
[----:B------:R-:W1:Y:S02]  /*0e50*/  LDCU UR4, c[0x0][0x390] ;  /* 0x00007200ff0477ac */ /* 0x000e640008000800 */
[----:B-1----:R-:W-:-:S04]  /*0e60*/  IMAD R3, R2, UR4, R7 ;  /* 0x0000000402037c24 */ /* 0x002fc8000f8e0207 */
[----:B0-----:R-:W-:-:S05]  /*0e70*/  IMAD.WIDE R2, R3, 0x4, R4 ;  /* 0x0000000403027825 */ /* 0x001fca00078e0204 */
[----:B------:R-:W-:Y:S01]  /*0e80*/  STG.E desc[UR6][R2.64], R14 ;  /* 0x0000000e02007986 */ /* 0x000fe2000c101906 */
[----:B------:R-:W-:Y:S05]  /*0e90*/  EXIT ;  /* 0x000000000000794d */ /* 0x000fea0003800000 */
.L_x_10:
[----:B------:R-:W-:-:S00]  /*0ea0*/  BRA `(.L_x_10) ;  /* 0xfffffffc00fc7947 */ /* 0x000fc0000383ffff */
[----:B------:R-:W-:-:S00]  /*0eb0*/  NOP ;  /* 0x0000000000007918 */ /* 0x000fc00000000000 */
        /* <DEDUP_REMOVED lines=12> */
.L_x_64:


//--------------------- .text._Z29meanBlurConvolutionWithSharedPKfPfiii --------------------------
	.section	.text._Z29meanBlurConvolutionWithSharedPKfPfiii,"ax",@progbits
	.align	128
        .global         _Z29meanBlurConvolutionWithSharedPKfPfiii
        .type           _Z29meanBlurConvolutionWithSharedPKfPfiii,@function
        .size           _Z29meanBlurConvolutionWithSharedPKfPfiii,(.L_x_65 - _Z29meanBlurConvolutionWithSharedPKfPfiii)
        .other          _Z29meanBlurConvolutionWithSharedPKfPfiii,@"STO_CUDA_ENTRY STV_DEFAULT"
_Z29meanBlurConvolutionWithSharedPKfPfiii:
.text._Z29meanBlurConvolutionWithSharedPKfPfiii:
        /* <DEDUP_REMOVED lines=42> */
.L_x_13:
        /* <DEDUP_REMOVED lines=51> */
.L_x_12:
[----:B------:R-:W-:Y:S05]  /*05d0*/  BSYNC.RECONVERGENT B0 ;  /* 0x0000000000007941 */ /* 0x000fea0003800200 */
.L_x_11:
        /* <DEDUP_REMOVED lines=30> */
.L_x_20:
        /* <DEDUP_REMOVED lines=16> */
.L_x_16:
        /* <DEDUP_REMOVED lines=31> */
.L_x_15:
        /* <DEDUP_REMOVED lines=27> */
.L_x_18:
        /* <DEDUP_REMOVED lines=18> */
.L_x_19:
        /* <DEDUP_REMOVED lines=11> */
.L_x_17:
[----:B------:R-:W-:Y:S05]  /*0e30*/  @P0 BRA `(.L_x_20) ;  /* 0xfffffff800600947 */ /* 0x000fea000383ffff */
.L_x_14:
[----:B------:R-:W0:Y:S01]  /*0e40*/  LDC.64 R4, c[0x0][0x388] ;  /* 0x0000e200ff047b82 */ /* 0x000e220000000a00 */
[----:B------:R-:W1:Y:S02]  /*0e50*/  LDCU UR4, c[0x0][0x390] ;  /* 0x00007200ff0477ac */ /* 0x000e640008000800 */
[----:B-1----:R-:W-:-:S04]  /*0e60*/  IMAD R3, R2, UR4, R7 ;  /* 0x0000000402037c24 */ /* 0x002fc8000f8e0207 */
[----:B0-----:R-:W-:-:S05]  /*0e70*/  IMAD.WIDE R2, R3, 0x4, R4 ;  /* 0x0000000403027825 */ /* 0x001fca00078e0204 */
[----:B------:R-:W-:Y:S01]  /*0e80*/  STG.E desc[UR6][R2.64], R14 ;  /* 0x0000000e02007986 */ /* 0x000fe2000c101906 */
[----:B------:R-:W-:Y:S05]  /*0e90*/  EXIT ;  /* 0x000000000000794d */ /* 0x000fea0003800000 */
.L_x_21:
        /* <DEDUP_REMOVED lines=14> */
.L_x_65:


//--------------------- .text._Z28sharpenConvolutionWithSharedPKfPfiii --------------------------
	.section	.text._Z28sharpenConvolutionWithSharedPKfPfiii,"ax",@progbits
	.align	128
        .global         _Z28sharpenConvolutionWithSharedPKfPfiii
        .type           _Z28sharpenConvolutionWithSharedPKfPfiii,@function
        .size           _Z28sharpenConvolutionWithSharedPKfPfiii,(.L_x_66 - _Z28sharpenConvolutionWithSharedPKfPfiii)
        .other          _Z28sharpenConvolutionWithSharedPKfPfiii,@"STO_CUDA_ENTRY STV_DEFAULT"
_Z28sharpenConvolutionWithSharedPKfPfiii:
.text._Z28sharpenConvolutionWithSharedPKfPfiii:
        /* <DEDUP_REMOVED lines=42> */
.L_x_24:
        /* <DEDUP_REMOVED lines=51> */
.L_x_23:
[----:B------:R-:W-:Y:S05]  /*05d0*/  BSYNC.RECONVERGENT B0 ;  /* 0x0000000000007941 */ /* 0x000fea0003800200 */
.L_x_22:
        /* <DEDUP_REMOVED lines=30> */
.L_x_31:
        /* <DEDUP_REMOVED lines=16> */
.L_x_27:
        /* <DEDUP_REMOVED lines=31> */
.L_x_26:
        /* <DEDUP_REMOVED lines=27> */
.L_x_29:
        /* <DEDUP_REMOVED lines=18> */
.L_x_30:
        /* <DEDUP_REMOVED lines=11> */
.L_x_28:
[----:B------:R-:W-:Y:S05]  /*0e30*/  @P0 BRA `(.L_x_31) ;  /* 0xfffffff800600947 */ /* 0x000fea000383ffff */
.L_x_25:
[----:B------:R-:W0:Y:S01]  /*0e40*/  LDC.64 R4, c[0x0][0x388] ;  /* 0x0000e200ff047b82 */ /* 0x000e220000000a00 */
[----:B------:R-:W1:Y:S02]  /*0e50*/  LDCU UR4, c[0x0][0x390] ;  /* 0x00007200ff0477ac */ /* 0x000e640008000800 */
[----:B-1----:R-:W-:-:S04]  /*0e60*/  IMAD R3, R2, UR4, R7 ;  /* 0x0000000402037c24 */ /* 0x002fc8000f8e0207 */
[----:B0-----:R-:W-:-:S05]  /*0e70*/  IMAD.WIDE R2, R3, 0x4, R4 ;  /* 0x0000000403027825 */ /* 0x001fca00078e0204 */
[----:B------:R-:W-:Y:S01]  /*0e80*/  STG.E desc[UR6][R2.64], R14 ;  /* 0x0000000e02007986 */ /* 0x000fe2000c101906 */
[----:B------:R-:W-:Y:S05]  /*0e90*/  EXIT ;  /* 0x000000000000794d */ /* 0x000fea0003800000 */
.L_x_32:
        /* <DEDUP_REMOVED lines=14> */
.L_x_66:


//--------------------- .text._Z26sobelConvolutionWithSharedPKfPfiiS0_S0_i --------------------------
	.section	.text._Z26sobelConvolutionWithSharedPKfPfiiS0_S0_i,"ax",@progbits
	.align	128
        .global         _Z26sobelConvolutionWithSharedPKfPfiiS0_S0_i
        .type           _Z26sobelConvolutionWithSharedPKfPfiiS0_S0_i,@function
        .size           _Z26sobelConvolutionWithSharedPKfPfiiS0_S0_i,(.L_x_63 - _Z26sobelConvolutionWithSharedPKfPfiiS0_S0_i)
        .other          _Z26sobelConvolutionWithSharedPKfPfiiS0_S0_i,@"STO_CUDA_ENTRY STV_DEFAULT"
_Z26sobelConvolutionWithSharedPKfPfiiS0_S0_i:
.text._Z26sobelConvolutionWithSharedPKfPfiiS0_S0_i:
[----:B------:R-:W-:Y:S01]  /*0000*/  LDC R1, c[0x0][0x37c] ;  /* 0x0000df00ff017b82 */ /* 0x000fe20000000800 */
[----:B------:R-:W0:Y:S07]  /*0010*/  S2R R0, SR_TID.X ;  /* 0x0000000000007919 */ /* 0x000e2e0000002100 */
[----:B------:R-:W0:Y:S01]  /*0020*/  S2UR UR4, SR_CTAID.X ;  /* 0x00000000000479c3 */ /* 0x000e220000002500 */
[----:B------:R-:W1:Y:S07]  /*0030*/  S2R R7, SR_TID.Y ;  /* 0x0000000000077919 */ /* 0x000e6e0000002200 */
[----:B------:R-:W0:Y:S08]  /*0040*/  LDC R3, c[0x0][0x360] ;  /* 0x0000d800ff037b82 */ /* 0x000e300000000800 */
[----:B------:R-:W1:Y:S08]  /*0050*/  S2UR UR5, SR_CTAID.Y ;  /* 0x00000000000579c3 */ /* 0x000e700000002600 */
[----:B------:R-:W1:Y:S08]  /*0060*/  LDC R2, c[0x0][0x364] ;  /* 0x0000d900ff027b82 */ /* 0x000e700000000800 */
[----:B------:R-:W2:Y:S01]  /*0070*/  LDC.64 R4, c[0x0][0x390] ;  /* 0x0000e400ff047b82 */ /* 0x000ea20000000a00 */
[----:B0-----:R-:W-:-:S02]  /*0080*/  IMAD R3, R3, UR4, R0 ;  /* 0x0000000403037c24 */ /* 0x001fc4000f8e0200 */
[----:B-1----:R-:W-:-:S03]  /*0090*/  IMAD R0, R2, UR5, R7 ;  /* 0x0000000502007c24 */ /* 0x002fc6000f8e0207 */
[----:B--2---:R-:W-:-:S04]  /*00a0*/  ISETP.GE.AND P0, PT, R3, R5, PT ;  /* 0x000000050300720c */ /* 0x004fc80003f06270 */
[----:B------:R-:W-:-:S13]  /*00b0*/  ISETP.GE.OR P0, PT, R0, R4, P0 ;  /* 0x000000040000720c */ /* 0x000fda0000706670 */
[----:B------:R-:W-:Y:S05]  /*00c0*/  @P0 EXIT ;  /* 0x000000000000094d */ /* 0x000fea0003800000 */
[----:B------:R-:W0:Y:S01]  /*00d0*/  LDCU.64 UR6, c[0x0][0x398] ;  /* 0x00007300ff0677ac */ /* 0x000e220008000a00 */
[----:B------:R-:W-:Y:S01]  /*00e0*/  HFMA2 R6, -RZ, RZ, 0, 0 ;  /* 0x00000000ff067431 */ /* 0x000fe200000001ff */
[----:B------:R-:W1:Y:S01]  /*00f0*/  LDCU.64 UR4, c[0x0][0x358] ;  /* 0x00006b00ff0477ac */ /* 0x000e620008000a00 */
[----:B0-----:R-:W-:-:S04]  /*0100*/  UISETP.NE.U32.AND UP0, UPT, UR6, URZ, UPT ;  /* 0x000000ff0600728c */ /* 0x001fc8000bf05070 */
[----:B------:R-:W-:-:S09]  /*0110*/  UISETP.NE.AND.EX UP0, UPT, UR7, URZ, UPT, UP0 ;  /* 0x000000ff0700728c */ /* 0x000fd2000bf05300 */
[----:B-1----:R-:W-:Y:S05]  /*0120*/  BRA.U UP0, `(.L_x_33) ;  /* 0x0000000500ec7547 */ /* 0x002fea000b800000 */
[----:B------:R-:W0:Y:S01]  /*0130*/  LDCU.64 UR6, c[0x0][0x3a0] ;  /* 0x00007400ff0677ac */ /* 0x000e220008000a00 */
[----:B------:R-:W-:Y:S01]  /*0140*/  IMAD.MOV.U32 R7, RZ, RZ, RZ ;  /* 0x000000ffff077224 */ /* 0x000fe200078e00ff */
[----:B0-----:R-:W-:-:S04]  /*0150*/  UISETP.NE.U32.AND UP0, UPT, UR6, URZ, UPT ;  /* 0x000000ff0600728c */ /* 0x001fc8000bf05070 */
[----:B------:R-:W-:-:S09]  /*0160*/  UISETP.NE.AND.EX UP0, UPT, UR7, URZ, UPT, UP0 ;  /* 0x000000ff0700728c */ /* 0x000fd2000bf05300 */
[----:B------:R-:W-:Y:S05]  /*0170*/  BRA.U !UP0, `(.L_x_34) ;  /* 0x0000001508ec7547 */ /* 0x000fea000b800000 */
[C---:B------:R-:W-:Y:S01]  /*0180*/  ISETP.GE.AND P1, PT, R3.reuse, 0x1, PT ;  /* 0x000000010300780c */ /* 0x040fe20003f26270 */
[----:B------:R-:W0:Y:S01]  /*0190*/  LDC.64 R14, c[0x0][0x380] ;  /* 0x0000e000ff0e7b82 */ /* 0x000e220000000a00 */
[C---:B------:R-:W-:Y:S01]  /*01a0*/  VIADD R2, R0.reuse, 0xffffffff ;  /* 0xffffffff00027836 */ /* 0x040fe20000000000 */
[----:B------:R-:W-:Y:S02]  /*01b0*/  ISETP.GT.AND P0, PT, R0, R5, PT ;  /* 0x000000050000720c */ /* 0x000fe40003f04270 */
[----:B------:R-:W-:Y:S02]  /*01c0*/  ISETP.GT.U32.AND P2, PT, R3, R4, P1 ;  /* 0x000000040300720c */ /* 0x000fe40000f44070 */
[----:B------:R-:W-:Y:S02]  /*01d0*/  LEA R21, R5, -R0, 0x1 ;  /* 0x8000000005157211 */ /* 0x000fe400078e08ff */
[----:B------:R-:W1:Y:S02]  /*01e0*/  LDC.64 R18, c[0x0][0x3a0] ;  /* 0x0000e800ff127b82 */ /* 0x000e640000000a00 */
[----:B------:R-:W-:-:S02]  /*01f0*/  SEL R2, R21, R2, P0 ;  /* 0x0000000215027207 */ /* 0x000fc40000000000 */
[----:B------:R-:W-:-:S05]  /*0200*/  @P1 IADD3 R6, PT, PT, R3, -0x1, RZ ;  /* 0xffffffff03061810 */ /* 0x000fca0007ffe0ff */
[--C-:B------:R-:W-:Y:S01]  /*0210*/  @P2 IMAD R6, R4, 0x2, -R3.reuse ;  /* 0x0000000204062824 */ /* 0x100fe200078e0a03 */
[----:B------:R-:W-:Y:S01]  /*0220*/  ISETP.NE.AND P2, PT, R0, RZ, PT ;  /* 0x000000ff0000720c */ /* 0x000fe20003f45270 */
[----:B------:R-:W-:-:S03]  /*0230*/  @!P1 IMAD.MOV R6, RZ, RZ, -R3 ;  /* 0x000000ffff069224 */ /* 0x000fc600078e0a03 */
[----:B------:R-:W-:-:S05]  /*0240*/  SEL R13, R2, RZ, P2 ;  /* 0x000000ff020d7207 */ /* 0x000fca0001000000 */
[----:B------:R-:W-:-:S04]  /*0250*/  IMAD R17, R13, R4, R6 ;  /* 0x000000040d117224 */ /* 0x000fc800078e0206 */
[----:B0-----:R-:W-:Y:S01]  /*0260*/  IMAD.WIDE R16, R17, 0x4, R14 ;  /* 0x0000000411107825 */ /* 0x001fe200078e020e */
[----:B-1----:R-:W2:Y:S04]  /*0270*/  LDG.E.CONSTANT R9, desc[UR4][R18.64] ;  /* 0x0000000412097981 */ /* 0x002ea8000c1e9900 */
[----:B------:R0:W2:Y:S01]  /*0280*/  LDG.E.CONSTANT R2, desc[UR4][R16.64] ;  /* 0x0000000410027981 */ /* 0x0000a2000c1e9900 */
[C---:B------:R-:W-:Y:S01]  /*0290*/  ISETP.GE.AND P0, PT, R3.reuse, -0x1, PT ;  /* 0xffffffff0300780c */ /* 0x040fe20003f06270 */
[C---:B------:R-:W-:Y:S01]  /*02a0*/  @P1 VIADD R28, R3.reuse, 0xffffffff ;  /* 0xffffffff031c1836 */ /* 0x040fe20000000000 */
[----:B------:R-:W-:Y:S02]  /*02b0*/  ISETP.GE.AND P2, PT, R3, RZ, PT ;  /* 0x000000ff0300720c */ /* 0x000fe40003f46270 */
[----:B------:R-:W-:-:S02]  /*02c0*/  PLOP3.LUT P3, PT, PT, PT, PT, 0x8, 0x80 ;  /* 0x000000000080781c */ /* 0x000fc40003f6e170 */
[----:B------:R-:W-:Y:S02]  /*02d0*/  IADD3 R11, PT, PT, R0, 0x1, RZ ;  /* 0x00000001000b7810 */ /* 0x000fe40007ffe0ff */
[----:B------:R-:W-:Y:S01]  /*02e0*/  LOP3.LUT R27, RZ, R3, RZ, 0x33, !PT ;  /* 0x00000003ff1b7212 */ /* 0x000fe200078e33ff */
[----:B0-----:R-:W0:Y:S01]  /*02f0*/  LDC R17, c[0x0][0x3a8] ;  /* 0x0000ea00ff117b82 */ /* 0x001e220000000800 */
[----:B------:R-:W-:Y:S01]  /*0300*/  ISETP.GE.AND P4, PT, R11, R5, PT ;  /* 0x000000050b00720c */ /* 0x000fe20003f86270 */
[C---:B------:R-:W-:Y:S02]  /*0310*/  @P1 VIADD R16, R3.reuse, 0xffffffff ;  /* 0xffffffff03101836 */ /* 0x040fe40000000000 */
[C---:B------:R-:W-:Y:S01]  /*0320*/  @P0 VIADD R29, R3.reuse, 0x1 ;  /* 0x00000001031d0836 */ /* 0x040fe20000000000 */
[----:B------:R-:W-:Y:S01]  /*0330*/  @P0 IADD3 R23, PT, PT, R3, 0x1, RZ ;  /* 0x0000000103170810 */ /* 0x000fe20007ffe0ff */
[C---:B------:R-:W-:Y:S01]  /*0340*/  @P0 IMAD R10, R4.reuse, 0x2, -R3 ;  /* 0x00000002040a0824 */ /* 0x040fe200078e0a03 */
[C---:B------:R-:W-:Y:S01]  /*0350*/  @P0 LEA R8, R4.reuse, -R3, 0x1 ;  /* 0x8000000304080211 */ /* 0x040fe200078e08ff */
[----:B------:R-:W-:Y:S01]  /*0360*/  @P2 IMAD R12, R4, 0x2, R27 ;  /* 0x00000002040c2824 */ /* 0x000fe200078e021b */
[----:B------:R-:W-:-:S02]  /*0370*/  @P0 ISETP.GE.U32.AND P6, PT, R29, R4, PT ;  /* 0x000000041d00020c */ /* 0x000fc40003fc6070 */
[-C--:B------:R-:W-:Y:S02]  /*0380*/  @P0 ISETP.GE.U32.AND P5, PT, R23, R4.reuse, PT ;  /* 0x000000041700020c */ /* 0x080fe40003fa6070 */
[----:B------:R-:W-:Y:S01]  /*0390*/  @P0 PLOP3.LUT P3, PT, P6, PT, PT, 0x80, 0x8 ;  /* 0x000000000008081c */ /* 0x000fe2000376f070 */
[----:B------:R-:W-:Y:S01]  /*03a0*/  @P4 VIADD R11, R21, 0xfffffffe ;  /* 0xfffffffe150b4836 */ /* 0x000fe20000000000 */
[----:B------:R-:W-:Y:S01]  /*03b0*/  PLOP3.LUT P6, PT, PT, PT, PT, 0x8, 0x80 ;  /* 0x000000000080781c */ /* 0x000fe20003fce170 */
[----:B------:R-:W0:Y:S01]  /*03c0*/  LDC.64 R20, c[0x0][0x3a0] ;  /* 0x0000e800ff147b82 */ /* 0x000e220000000a00 */
[----:B------:R-:W-:Y:S02]  /*03d0*/  @P0 PLOP3.LUT P6, PT, P5, PT, PT, 0x80, 0x8 ;  /* 0x000000000008081c */ /* 0x000fe40002fcf070 */
[----:B------:R-:W-:Y:S02]  /*03e0*/  @P2 LEA R6, R4, R27, 0x1 ;  /* 0x0000001b04062211 */ /* 0x000fe400078e08ff */
[----:B------:R-:W-:-:S02]  /*03f0*/  @P2 ISETP.GE.U32.AND P5, PT, R3, R4, PT ;  /* 0x000000040300220c */ /* 0x000fc40003fa6070 */
[C---:B------:R-:W-:Y:S02]  /*0400*/  ISETP.GT.U32.AND P4, PT, R3.reuse, R4, P1 ;  /* 0x000000040300720c */ /* 0x040fe40000f84070 */
[C---:B------:R-:W-:Y:S01]  /*0410*/  @P2 SEL R6, R3.reuse, R6, !P5 ;  /* 0x0000000603062207 */ /* 0x040fe20006800000 */
[----:B------:R-:W-:Y:S01]  /*0420*/  @P3 VIADD R29, R8, 0xfffffffe ;  /* 0xfffffffe081d3836 */ /* 0x000fe20000000000 */
[----:B------:R-:W-:Y:S01]  /*0430*/  LOP3.LUT R8, RZ, R0, RZ, 0x33, !PT ;  /* 0x00000000ff087212 */ /* 0x000fe200078e33ff */
[----:B------:R-:W-:Y:S01]  /*0440*/  @!P2 IMAD.MOV.U32 R6, RZ, RZ, R27 ;  /* 0x000000ffff06a224 */ /* 0x000fe200078e001b */
[CC--:B------:R-:W-:Y:S02]  /*0450*/  @P2 ISETP.GE.U32.AND P5, PT, R3.reuse, R4.reuse, PT ;  /* 0x000000040300220c */ /* 0x0c0fe40003fa6070 */
[----:B------:R-:W-:Y:S02]  /*0460*/  @P6 IADD3 R23, PT, PT, R10, -0x2, RZ ;  /* 0xfffffffe0a176810 */ /* 0x000fe40007ffe0ff */
[----:B------:R-:W-:-:S02]  /*0470*/  @P2 ISETP.GE.U32.AND P6, PT, R3, R4, PT ;  /* 0x000000040300220c */ /* 0x000fc40003fc6070 */
[C---:B------:R-:W-:Y:S01]  /*0480*/  @P2 LEA R10, R4.reuse, R27, 0x1 ;  /* 0x0000001b040a2211 */ /* 0x040fe200078e08ff */
[----:B------:R-:W-:Y:S01]  /*0490*/  @P4 IMAD R28, R4, 0x2, -R3 ;  /* 0x00000002041c4824 */ /* 0x000fe200078e0a03 */
[----:B------:R-:W-:Y:S02]  /*04a0*/  ISETP.GE.AND P3, PT, R0, R5, PT ;  /* 0x000000050000720c */ /* 0x000fe40003f66270 */
[----:B------:R-:W-:Y:S01]  /*04b0*/  LEA R8, R5, R8, 0x1 ;  /* 0x0000000805087211 */ /* 0x000fe200078e08ff */
[----:B0-----:R-:W-:Y:S01]  /*04c0*/  IMAD.WIDE R20, R17, 0x4, R20 ;  /* 0x0000000411147825 */ /* 0x001fe200078e0214 */
[C---:B------:R-:W-:Y:S02]  /*04d0*/  @P2 SEL R25, R3.reuse, R10, !P5 ;  /* 0x0000000a03192207 */ /* 0x040fe40006800000 */
[C---:B------:R-:W-:Y:S01]  /*04e0*/  @P2 SEL R5, R3.reuse, R12, !P6 ;  /* 0x0000000c03052207 */ /* 0x040fe20007000000 */
[----:B------:R-:W-:Y:S01]  /*04f0*/  @!P2 IMAD.MOV.U32 R25, RZ, RZ, R27 ;  /* 0x000000ffff19a224 */ /* 0x000fe200078e001b */
[----:B------:R-:W-:Y:S01]  /*0500*/  @!P2 MOV R5, R27 ;  /* 0x0000001b0005a202 */ /* 0x000fe20000000f00 */
[----:B------:R-:W3:Y:S01]  /*0510*/  LDG.E.CONSTANT R10, desc[UR4][R20.64] ;  /* 0x00000004140a7981 */ /* 0x000ee2000c1e9900 */
[----:B------:R-:W-:-:S02]  /*0520*/  ISETP.GT.U32.AND P2, PT, R3, R4, P1 ;  /* 0x000000040300720c */ /* 0x000fc40000f44070 */
[----:B------:R-:W-:Y:S01]  /*0530*/  @P0 MOV R24, R29 ;  /* 0x0000001d00180202 */ /* 0x000fe20000000f00 */
[----:B------:R-:W4:Y:S01]  /*0540*/  LDG.E.CONSTANT R12, desc[UR4][R20.64+0x4] ;  /* 0x00000404140c7981 */ /* 0x000f22000c1e9900 */
[----:B------:R-:W-:Y:S01]  /*0550*/  SEL R29, R0, R8, !P3 ;  /* 0x00000008001d7207 */ /* 0x000fe20005800000 */
[----:B------:R-:W-:Y:S01]  /*0560*/  @P0 IMAD.MOV.U32 R8, RZ, RZ, R23 ;  /* 0x000000ffff080224 */ /* 0x000fe200078e0017 */
[----:B------:R-:W-:Y:S01]  /*0570*/  @!P1 IADD3 R28, PT, PT, -R3, RZ, RZ ;  /* 0x000000ff031c9210 */ /* 0x000fe20007ffe1ff */
[-C--:B------:R-:W-:Y:S01]  /*0580*/  IMAD R23, R13, R4.reuse, R6 ;  /* 0x000000040d177224 */ /* 0x080fe200078e0206 */
[----:B------:R-:W-:Y:S01]  /*0590*/  @!P0 IADD3 R24, PT, PT, -R3, -0x2, RZ ;  /* 0xfffffffe03188810 */ /* 0x000fe20007ffe1ff */
[-C--:B------:R-:W-:Y:S01]  /*05a0*/  IMAD R25, R29, R4.reuse, R25 ;  /* 0x000000041d197224 */ /* 0x080fe200078e0219 */
[----:B------:R-:W-:Y:S01]  /*05b0*/  @!P0 IADD3 R8, PT, PT, -R3, -0x2, RZ ;  /* 0xfffffffe03088810 */ /* 0x000fe20007ffe1ff */
[----:B------:R-:W-:Y:S01]  /*05c0*/  IMAD R28, R29, R4, R28 ;  /* 0x000000041d1c7224 */ /* 0x000fe200078e021c */
[----:B------:R-:W5:Y:S01]  /*05d0*/  LDG.E.CONSTANT R26, desc[UR4][R20.64+0x8] ;  /* 0x00000804141a7981 */ /* 0x000f62000c1e9900 */
[----:B------:R-:W-:-:S02]  /*05e0*/  @P2 IMAD R16, R4, 0x2, -R3 ;  /* 0x0000000204102824 */ /* 0x000fc400078e0a03 */
[-C--:B------:R-:W-:Y:S02]  /*05f0*/  IMAD R24, R13, R4.reuse, R24 ;  /* 0x000000040d187224 */ /* 0x080fe400078e0218 */
[----:B------:R-:W-:Y:S01]  /*0600*/  IMAD R29, R29, R4, R8 ;  /* 0x000000041d1d7224 */ /* 0x000fe200078e0208 */
[----:B------:R-:W3:Y:S01]  /*0610*/  LDG.E.CONSTANT R13, desc[UR4][R18.64+0x4] ;  /* 0x00000404120d7981 */ /* 0x000ee2000c1e9900 */
[----:B------:R-:W-:Y:S02]  /*0620*/  @P0 VIADD R27, R3, 0x1 ;  /* 0x00000001031b0836 */ /* 0x000fe40000000000 */
[----:B------:R-:W-:Y:S01]  /*0630*/  IMAD.WIDE R22, R23, 0x4, R14 ;  /* 0x0000000417167825 */ /* 0x000fe200078e020e */
[----:B------:R0:W4:Y:S01]  /*0640*/  LDG.E.CONSTANT R8, desc[UR4][R18.64+0x8] ;  /* 0x0000080412087981 */ /* 0x000122000c1e9900 */
[----:B------:R-:W-:-:S03]  /*0650*/  PLOP3.LUT P2, PT, PT, PT, PT, 0x8, 0x80 ;  /* 0x000000000080781c */ /* 0x000fc60003f4e170 */
[----:B------:R1:W3:Y:S01]  /*0660*/  LDG.E.CONSTANT R6, desc[UR4][R22.64] ;  /* 0x0000000416067981 */ /* 0x0002e2000c1e9900 */
[----:B0-----:R-:W-:Y:S02]  /*0670*/  @P1 MOV R18, R16 ;  /* 0x0000001000121202 */ /* 0x001fe40000000f00 */
[----:B------:R-:W-:Y:S02]  /*0680*/  @!P1 IADD3 R18, PT, PT, -R3, RZ, RZ ;  /* 0x000000ff03129210 */ /* 0x000fe40007ffe1ff */
[----:B------:R-:W-:-:S03]  /*0690*/  @P0 ISETP.GE.U32.AND P1, PT, R27, R4, PT ;  /* 0x000000041b00020c */ /* 0x000fc60003f26070 */
[----:B------:R-:W-:Y:S01]  /*06a0*/  IMAD R19, R11, R4, R18 ;  /* 0x000000040b137224 */ /* 0x000fe200078e0212 */
[----:B------:R-:W-:Y:S01]  /*06b0*/  @P0 PLOP3.LUT P2, PT, P1, PT, PT, 0x80, 0x8 ;  /* 0x000000000008081c */ /* 0x000fe20000f4f070 */
[----:B------:R-:W-:-:S04]  /*06c0*/  IMAD.WIDE R16, R17, 0x4, R20 ;  /* 0x0000000411107825 */ /* 0x000fc800078e0214 */
[----:B------:R-:W-:-:S04]  /*06d0*/  IMAD.WIDE R18, R19, 0x4, R14 ;  /* 0x0000000413127825 */ /* 0x000fc800078e020e */
[--C-:B------:R-:W-:Y:S02]  /*06e0*/  IMAD.WIDE R20, R24, 0x4, R14.reuse ;  /* 0x0000000418147825 */ /* 0x100fe400078e020e */
[----:B------:R0:W5:Y:S02]  /*06f0*/  LDG.E.CONSTANT R18, desc[UR4][R18.64] ;  /* 0x0000000412127981 */ /* 0x000164000c1e9900 */
[--C-:B-1----:R-:W-:Y:S02]  /*0700*/  IMAD.WIDE R22, R28, 0x4, R14.reuse ;  /* 0x000000041c167825 */ /* 0x102fe400078e020e */
[----:B------:R-:W4:Y:S02]  /*0710*/  LDG.E.CONSTANT R21, desc[UR4][R20.64] ;  /* 0x0000000414157981 */ /* 0x000f24000c1e9900 */
[----:B------:R-:W-:Y:S02]  /*0720*/  IMAD.WIDE R24, R25, 0x4, R14 ;  /* 0x0000000419187825 */ /* 0x000fe400078e020e */
[----:B------:R1:W5:Y:S02]  /*0730*/  LDG.E.CONSTANT R28, desc[UR4][R22.64] ;  /* 0x00000004161c7981 */ /* 0x000364000c1e9900 */
[----:B0-----:R-:W-:-:S02]  /*0740*/  @P0 IMAD R19, R4, 0x2, -R3 ;  /* 0x0000000204130824 */ /* 0x001fc400078e0a03 */
[----:B------:R-:W5:Y:S03]  /*0750*/  LDG.E.CONSTANT R25, desc[UR4][R24.64] ;  /* 0x0000000418197981 */ /* 0x000f66000c1e9900 */
[----:B------:R-:W-:Y:S02]  /*0760*/  @P2 IADD3 R27, PT, PT, R19, -0x2, RZ ;  /* 0xfffffffe131b2810 */ /* 0x000fe40007ffe0ff */
[----:B------:R-:W5:Y:S01]  /*0770*/  LDG.E.CONSTANT R19, desc[UR4][R16.64+0x8] ;  /* 0x0000080410137981 */ /* 0x000f62000c1e9900 */
[----:B-1----:R-:W-:-:S04]  /*0780*/  IMAD.WIDE R22, R29, 0x4, R14 ;  /* 0x000000041d167825 */ /* 0x002fc800078e020e */
[----:B------:R-:W-:Y:S01]  /*0790*/  @P0 IMAD.MOV.U32 R29, RZ, RZ, R27 ;  /* 0x000000ffff1d0224 */ /* 0x000fe200078e001b */
[----:B------:R-:W-:Y:S01]  /*07a0*/  @!P0 IADD3 R29, PT, PT, -R3, -0x2, RZ ;  /* 0xfffffffe031d8810 */ /* 0x000fe20007ffe1ff */
[CC--:B------:R-:W-:Y:S02]  /*07b0*/  IMAD R27, R11.reuse, R4.reuse, R5 ;  /* 0x000000040b1b7224 */ /* 0x0c0fe400078e0205 */
[----:B------:R0:W5:Y:S02]  /*07c0*/  LDG.E.CONSTANT R5, desc[UR4][R22.64] ;  /* 0x0000000416057981 */ /* 0x000164000c1e9900 */
[----:B------:R-:W-:Y:S02]  /*07d0*/  IMAD R29, R11, R4, R29 ;  /* 0x000000040b1d7224 */ /* 0x000fe400078e021d */
[----:B------:R-:W5:Y:S01]  /*07e0*/  LDG.E.CONSTANT R11, desc[UR4][R16.64] ;  /* 0x00000004100b7981 */ /* 0x000f62000c1e9900 */
[----:B0-----:R-:W-:-:S04]  /*07f0*/  IMAD.WIDE R22, R27, 0x4, R14 ;  /* 0x000000041b167825 */ /* 0x001fc800078e020e */
[----:B------:R-:W-:Y:S01]  /*0800*/  IMAD.WIDE R14, R29, 0x4, R14 ;  /* 0x000000041d0e7825 */ /* 0x000fe200078e020e */
[----:B------:R-:W5:Y:S05]  /*0810*/  LDG.E.CONSTANT R4, desc[UR4][R22.64] ;  /* 0x0000000416047981 */ /* 0x000f6a000c1e9900 */
[----:B------:R-:W5:Y:S01]  /*0820*/  LDG.E.CONSTANT R14, desc[UR4][R14.64] ;  /* 0x000000040e0e7981 */ /* 0x000f62000c1e9900 */
[----:B--2---:R-:W-:-:S03]  /*0830*/  FFMA R27, R2, R9, RZ ;  /* 0x00000009021b7223 */ /* 0x004fc600000000ff */
[----:B------:R-:W2:Y:S01]  /*0840*/  LDG.E.CONSTANT R9, desc[UR4][R16.64+0x4] ;  /* 0x0000040410097981 */ /* 0x000ea2000c1e9900 */
[----:B---3--:R-:W-:-:S04]  /*0850*/  FFMA R6, R6, R13, R27 ;  /* 0x0000000d06067223 */ /* 0x008fc8000000001b */
[----:B----4-:R-:W-:-:S04]  /*0860*/  FFMA R21, R21, R8, R6 ;  /* 0x0000000815157223 */ /* 0x010fc80000000006 */
[----:B-----5:R-:W-:-:S04]  /*0870*/  FFMA R10, R28, R10, R21 ;  /* 0x0000000a1c0a7223 */ /* 0x020fc80000000015 */
[----:B------:R-:W-:-:S04]  /*0880*/  FFMA R10, R25, R12, R10 ;  /* 0x0000000c190a7223 */ /* 0x000fc8000000000a */
[----:B------:R-:W-:-:S04]  /*0890*/  FFMA R5, R5, R26, R10 ;  /* 0x0000001a05057223 */ /* 0x000fc8000000000a */
[----:B------:R-:W-:-:S04]  /*08a0*/  FFMA R5, R18, R11, R5 ;  /* 0x0000000b12057223 */ /* 0x000fc80000000005 */
[----:B--2---:R-:W-:-:S04]  /*08b0*/  FFMA R5, R4, R9, R5 ;  /* 0x0000000904057223 */ /* 0x004fc80000000005 */
[----:B------:R-:W-:Y:S01]  /*08c0*/  FFMA R6, R14, R19, R5 ;  /* 0x000000130e067223 */ /* 0x000fe20000000005 */
[----:B------:R-:W-:Y:S06]  /*08d0*/  BRA `(.L_x_34) ;  /* 0x0000001000147947 */ /* 0x000fec0003800000 */
.L_x_33:
[----:B------:R-:W0:Y:S02]  /*08e0*/  LDCU.64 UR6, c[0x0][0x3a0] ;  /* 0x00007400ff0677ac */ /* 0x000e240008000a00 */
[----:B0-----:R-:W-:-:S04]  /*08f0*/  UISETP.NE.U32.AND UP0, UPT, UR6, URZ, UPT ;  /* 0x000000ff0600728c */ /* 0x001fc8000bf05070 */
[----:B------:R-:W-:-:S09]  /*0900*/  UISETP.NE.AND.EX UP0, UPT, UR7, URZ, UPT, UP0 ;  /* 0x000000ff0700728c */ /* 0x000fd2000bf05300 */
[----:B------:R-:W-:Y:S05]  /*0910*/  BRA.U UP0, `(.L_x_35) ;  /* 0x0000000500d87547 */ /* 0x000fea000b800000 */
        /* <DEDUP_REMOVED lines=9> */
[----:B------:R-:W-:Y:S01]  /*09b0*/  @P0 IMAD R7, R4, 0x2, -R3 ;  /* 0x0000000204070824 */ /* 0x000fe200078e0a03 */
[----:B------:R-:W-:-:S03]  /*09c0*/  ISETP.NE.AND P0, PT, R0, RZ, PT ;  /* 0x000000ff0000720c */ /* 0x000fc60003f05270 */
[----:B------:R-:W-:Y:S01]  /*09d0*/  @P1 IMAD.MOV.U32 R2, RZ, RZ, R7 ;  /* 0x000000ffff021224 */ /* 0x000fe200078e0007 */
[----:B------:R-:W-:Y:S02]  /*09e0*/  SEL R11, R11, RZ, P0 ;  /* 0x000000ff0b0b7207 */ /* 0x000fe40000000000 */
[----:B------:R-:W-:-:S05]  /*09f0*/  @!P1 IADD3 R2, PT, PT, -R3, RZ, RZ ;  /* 0x000000ff03029210 */ /* 0x000fca0007ffe1ff */
[----:B------:R-:W-:Y:S01]  /*0a00*/  IMAD R15, R11, R4, R2 ;  /* 0x000000040b0f7224 */ /* 0x000fe200078e0202 */
[----:B-1----:R-:W2:Y:S03]  /*0a10*/  LDG.E.CONSTANT R7, desc[UR4][R16.64] ;  /* 0x0000000410077981 */ /* 0x002ea6000c1e9900 */
[----:B0-----:R-:W-:-:S05]  /*0a20*/  IMAD.WIDE R14, R15, 0x4, R12 ;  /* 0x000000040f0e7825 */ /* 0x001fca00078e020c */
[----:B------:R0:W2:Y:S01]  /*0a30*/  LDG.E.CONSTANT R2, desc[UR4][R14.64] ;  /* 0x000000040e027981 */ /* 0x0000a2000c1e9900 */
[C---:B------:R-:W-:Y:S01]  /*0a40*/  ISETP.GE.AND P0, PT, R3.reuse, -0x1, PT ;  /* 0xffffffff0300780c */ /* 0x040fe20003f06270 */
[----:B------:R-:W-:Y:S01]  /*0a50*/  VIADD R9, R0, 0x1 ;  /* 0x0000000100097836 */ /* 0x000fe20000000000 */
[C---:B------:R-:W-:Y:S02]  /*0a60*/  ISETP.GE.AND P2, PT, R3.reuse, RZ, PT ;  /* 0x000000ff0300720c */ /* 0x040fe40003f46270 */
[----:B------:R-:W-:Y:S02]  /*0a70*/  PLOP3.LUT P3, PT, PT, PT, PT, 0x8, 0x80 ;  /* 0x000000000080781c */ /* 0x000fe40003f6e170 */
[----:B------:R-:W-:Y:S01]  /*0a80*/  LOP3.LUT R25, RZ, R3, RZ, 0x33, !PT ;  /* 0x00000003ff197212 */ /* 0x000fe200078e33ff */
[----:B0-----:R-:W0:Y:S06]  /*0a90*/  LDC R15, c[0x0][0x3a8] ;  /* 0x0000ea00ff0f7b82 */ /* 0x001e2c0000000800 */
[C---:B------:R-:W-:Y:S01]  /*0aa0*/  @P0 IADD3 R27, PT, PT, R3.reuse, 0x1, RZ ;  /* 0x00000001031b0810 */ /* 0x040fe20007ffe0ff */
[----:B------:R-:W-:-:S03]  /*0ab0*/  @P0 VIADD R21, R3, 0x1 ;  /* 0x0000000103150836 */ /* 0x000fc60000000000 */
[-C--:B------:R-:W-:Y:S02]  /*0ac0*/  @P0 ISETP.GE.U32.AND P6, PT, R27, R4.reuse, PT ;  /* 0x000000041b00020c */ /* 0x080fe40003fc6070 */
[-C--:B------:R-:W-:Y:S02]  /*0ad0*/  @P0 ISETP.GE.U32.AND P5, PT, R21, R4.reuse, PT ;  /* 0x000000041500020c */ /* 0x080fe40003fa6070 */
[----:B------:R-:W-:Y:S02]  /*0ae0*/  @P0 PLOP3.LUT P3, PT, P6, PT, PT, 0x80, 0x8 ;  /* 0x000000000008081c */ /* 0x000fe4000376f070 */
[----:B------:R-:W-:Y:S02]  /*0af0*/  PLOP3.LUT P6, PT, PT, PT, PT, 0x8, 0x80 ;  /* 0x000000000080781c */ /* 0x000fe40003fce170 */
[----:B------:R-:W-:Y:S02]  /*0b00*/  @P0 PLOP3.LUT P6, PT, P5, PT, PT, 0x80, 0x8 ;  /* 0x000000000008081c */ /* 0x000fe40002fcf070 */
[----:B------:R-:W-:Y:S01]  /*0b10*/  ISETP.GE.AND P4, PT, R9, R5, PT ;  /* 0x000000050900720c */ /* 0x000fe20003f86270 */
[C---:B------:R-:W-:Y:S01]  /*0b20*/  @P0 IMAD R10, R4.reuse, 0x2, -R3 ;  /* 0x00000002040a0824 */ /* 0x040fe200078e0a03 */
[C---:B------:R-:W-:Y:S01]  /*0b30*/  @P0 LEA R14, R4.reuse, -R3, 0x1 ;  /* 0x80000003040e0211 */ /* 0x040fe200078e08ff */
[----:B------:R-:W-:Y:S01]  /*0b40*/  @P2 IMAD R8, R4, 0x2, R25 ;  /* 0x0000000204082824 */ /* 0x000fe200078e0219 */
[----:B------:R-:W-:-:S03]  /*0b50*/  @P2 ISETP.GE.U32.AND P5, PT, R3, R4, PT ;  /* 0x000000040300220c */ /* 0x000fc60003fa6070 */
[----:B------:R-:W-:Y:S02]  /*0b60*/  @P3 IADD3 R27, PT, PT, R10, -0x2, RZ ;  /* 0xfffffffe0a1b3810 */ /* 0x000fe40007ffe0ff */
[----:B------:R-:W-:Y:S02]  /*0b70*/  LOP3.LUT R10, RZ, R0, RZ, 0x33, !PT ;  /* 0x00000000ff0a7212 */ /* 0x000fe400078e33ff */
[----:B------:R-:W-:Y:S01]  /*0b80*/  @P6 VIADD R21, R14, 0xfffffffe ;  /* 0xfffffffe0e156836 */ /* 0x000fe20000000000 */
[----:B------:R-:W-:Y:S01]  /*0b90*/  @P2 SEL R8, R3, R8, !P5 ;  /* 0x0000000803082207 */ /* 0x000fe20006800000 */
[----:B------:R-:W-:Y:S01]  /*0ba0*/  @P2 IMAD R14, R4, 0x2, R25 ;  /* 0x00000002040e2824 */ /* 0x000fe200078e0219 */
[----:B------:R-:W-:Y:S02]  /*0bb0*/  @P4 IADD3 R9, PT, PT, R19, -0x2, RZ ;  /* 0xfffffffe13094810 */ /* 0x000fe40007ffe0ff */
[CC--:B------:R-:W-:Y:S01]  /*0bc0*/  @P2 ISETP.GE.U32.AND P5, PT, R3.reuse, R4.reuse, PT ;  /* 0x000000040300220c */ /* 0x0c0fe20003fa6070 */
[----:B------:R-:W0:Y:S01]  /*0bd0*/  LDC.64 R18, c[0x0][0x398] ;  /* 0x0000e600ff127b82 */ /* 0x000e220000000a00 */
[----:B------:R-:W-:-:S02]  /*0be0*/  @P2 ISETP.GE.U32.AND P6, PT, R3, R4, PT ;  /* 0x000000040300220c */ /* 0x000fc40003fc6070 */
[----:B------:R-:W-:Y:S02]  /*0bf0*/  @P2 LEA R20, R4, R25, 0x1 ;  /* 0x0000001904142211 */ /* 0x000fe400078e08ff */
[----:B------:R-:W-:Y:S02]  /*0c00*/  ISETP.GT.U32.AND P4, PT, R3, R4, P1 ;  /* 0x000000040300720c */ /* 0x000fe40000f84070 */
[----:B------:R-:W-:Y:S02]  /*0c10*/  ISETP.GE.AND P3, PT, R0, R5, PT ;  /* 0x000000050000720c */ /* 0x000fe40003f66270 */
[----:B------:R-:W-:Y:S01]  /*0c20*/  LEA R29, R5, R10, 0x1 ;  /* 0x0000000a051d7211 */ /* 0x000fe200078e08ff */
[----:B------:R-:W-:Y:S01]  /*0c30*/  @!P2 IMAD.MOV.U32 R8, RZ, RZ, R25 ;  /* 0x000000ffff08a224 */ /* 0x000fe200078e0019 */
[C---:B------:R-:W-:Y:S02]  /*0c40*/  @P2 SEL R23, R3.reuse, R14, !P5 ;  /* 0x0000000e03172207 */ /* 0x040fe40006800000 */
[----:B------:R-:W-:-:S02]  /*0c50*/  @P2 SEL R5, R3, R20, !P6 ;  /* 0x0000001403052207 */ /* 0x000fc40007000000 */
[-C--:B------:R-:W-:Y:S02]  /*0c60*/  @!P2 MOV R23, R25.reuse ;  /* 0x000000190017a202 */ /* 0x080fe40000000f00 */
[----:B------:R-:W-:Y:S02]  /*0c70*/  @!P2 MOV R5, R25 ;  /* 0x000000190005a202 */ /* 0x000fe40000000f00 */
[C---:B------:R-:W-:Y:S02]  /*0c80*/  ISETP.GT.U32.AND P2, PT, R3.reuse, R4, P1 ;  /* 0x000000040300720c */ /* 0x040fe40000f44070 */
[C---:B------:R-:W-:Y:S01]  /*0c90*/  @P1 IADD3 R28, PT, PT, R3.reuse, -0x1, RZ ;  /* 0xffffffff031c1810 */ /* 0x040fe20007ffe0ff */
[----:B------:R-:W-:Y:S01]  /*0ca0*/  @P4 IMAD R28, R4, 0x2, -R3 ;  /* 0x00000002041c4824 */ /* 0x000fe200078e0a03 */
[----:B------:R-:W-:Y:S01]  /*0cb0*/  SEL R29, R0, R29, !P3 ;  /* 0x0000001d001d7207 */ /* 0x000fe20005800000 */
[----:B------:R-:W-:Y:S01]  /*0cc0*/  @P0 IMAD.MOV.U32 R10, RZ, RZ, R21 ;  /* 0x000000ffff0a0224 */ /* 0x000fe200078e0015 */
[----:B------:R-:W-:-:S02]  /*0cd0*/  @!P1 IADD3 R28, PT, PT, -R3, RZ, RZ ;  /* 0x000000ff031c9210 */ /* 0x000fc40007ffe1ff */
[C---:B------:R-:W-:Y:S02]  /*0ce0*/  @!P0 IADD3 R27, PT, PT, -R3.reuse, -0x2, RZ ;  /* 0xfffffffe031b8810 */ /* 0x040fe40007ffe1ff */
[C---:B------:R-:W-:Y:S02]  /*0cf0*/  @!P0 IADD3 R10, PT, PT, -R3.reuse, -0x2, RZ ;  /* 0xfffffffe030a8810 */ /* 0x040fe40007ffe1ff */
[----:B------:R-:W-:Y:S01]  /*0d00*/  @P1 IADD3 R14, PT, PT, R3, -0x1, RZ ;  /* 0xffffffff030e1810 */ /* 0x000fe20007ffe0ff */
[----:B------:R-:W-:Y:S02]  /*0d10*/  @P2 IMAD R14, R4, 0x2, -R3 ;  /* 0x00000002040e2824 */ /* 0x000fe400078e0a03 */
[CC--:B------:R-:W-:Y:S02]  /*0d20*/  IMAD R28, R29.reuse, R4.reuse, R28 ;  /* 0x000000041d1c7224 */ /* 0x0c0fe400078e021c */
[-C--:B------:R-:W-:Y:S02]  /*0d30*/  IMAD R23, R29, R4.reuse, R23 ;  /* 0x000000041d177224 */ /* 0x080fe400078e0217 */
[----:B------:R-:W-:-:S02]  /*0d40*/  IMAD R21, R11, R4, R8 ;  /* 0x000000040b157224 */ /* 0x000fc400078e0208 */
[-C--:B------:R-:W-:Y:S02]  /*0d50*/  IMAD R22, R11, R4.reuse, R27 ;  /* 0x000000040b167224 */ /* 0x080fe400078e021b */
[----:B------:R-:W-:Y:S01]  /*0d60*/  IMAD R29, R29, R4, R10 ;  /* 0x000000041d1d7224 */ /* 0x000fe200078e020a */
[----:B------:R-:W3:Y:S01]  /*0d70*/  LDG.E.CONSTANT R11, desc[UR4][R16.64+0x4] ;  /* 0x00000404100b7981 */ /* 0x000ee2000c1e9900 */
[----:B------:R-:W-:-:S03]  /*0d80*/  @P0 IADD3 R27, PT, PT, R3, 0x1, RZ ;  /* 0x00000001031b0810 */ /* 0x000fc60007ffe0ff */
[----:B------:R1:W4:Y:S01]  /*0d90*/  LDG.E.CONSTANT R10, desc[UR4][R16.64+0x8] ;  /* 0x00000804100a7981 */ /* 0x000322000c1e9900 */
[----:B0-----:R-:W-:Y:S01]  /*0da0*/  IMAD.WIDE R18, R15, 0x4, R18 ;  /* 0x000000040f127825 */ /* 0x001fe200078e0212 */
[----:B------:R-:W-:-:S03]  /*0db0*/  PLOP3.LUT P2, PT, PT, PT, PT, 0x8, 0x80 ;  /* 0x000000000080781c */ /* 0x000fc60003f4e170 */
[----:B------:R-:W-:Y:S01]  /*0dc0*/  IMAD.WIDE R20, R21, 0x4, R12 ;  /* 0x0000000415147825 */ /* 0x000fe200078e020c */
[----:B------:R-:W5:Y:S03]  /*0dd0*/  LDG.E.CONSTANT R24, desc[UR4][R18.64] ;  /* 0x0000000412187981 */ /* 0x000f66000c1e9900 */
[----:B-1----:R-:W-:Y:S01]  /*0de0*/  @P1 IMAD.MOV.U32 R16, RZ, RZ, R14 ;  /* 0x000000ffff101224 */ /* 0x002fe200078e000e */
[----:B------:R-:W-:Y:S01]  /*0df0*/  @!P1 IADD3 R16, PT, PT, -R3, RZ, RZ ;  /* 0x000000ff03109210 */ /* 0x000fe20007ffe1ff */
[----:B------:R-:W5:Y:S01]  /*0e00*/  LDG.E.CONSTANT R25, desc[UR4][R18.64+0x4] ;  /* 0x0000040412197981 */ /* 0x000f62000c1e9900 */
[----:B------:R-:W-:-:S03]  /*0e10*/  @P0 ISETP.GE.U32.AND P1, PT, R27, R4, PT ;  /* 0x000000041b00020c */ /* 0x000fc60003f26070 */
[----:B------:R-:W-:Y:S01]  /*0e20*/  IMAD R17, R9, R4, R16 ;  /* 0x0000000409117224 */ /* 0x000fe200078e0210 */
[----:B------:R-:W-:Y:S01]  /*0e30*/  @P0 PLOP3.LUT P2, PT, P1, PT, PT, 0x80, 0x8 ;  /* 0x000000000008081c */ /* 0x000fe20000f4f070 */
[----:B------:R0:W5:Y:S01]  /*0e40*/  LDG.E.CONSTANT R26, desc[UR4][R18.64+0x8] ;  /* 0x00000804121a7981 */ /* 0x000162000c1e9900 */
[----:B------:R-:W-:-:S03]  /*0e50*/  IMAD.WIDE R14, R15, 0x4, R18 ;  /* 0x000000040f0e7825 */ /* 0x000fc600078e0212 */
[----:B------:R1:W3:Y:S01]  /*0e60*/  LDG.E.CONSTANT R8, desc[UR4][R20.64] ;  /* 0x0000000414087981 */ /* 0x0002e2000c1e9900 */
[----:B------:R-:W-:-:S04]  /*0e70*/  IMAD.WIDE R16, R17, 0x4, R12 ;  /* 0x0000000411107825 */ /* 0x000fc800078e020c */
[--C-:B0-----:R-:W-:Y:S02]  /*0e80*/  IMAD.WIDE R18, R22, 0x4, R12.reuse ;  /* 0x0000000416127825 */ /* 0x101fe400078e020c */
        /* <DEDUP_REMOVED lines=9> */
[----:B-1----:R-:W-:Y:S01]  /*0f20*/  IMAD.WIDE R20, R29, 0x4, R12 ;  /* 0x000000041d147825 */ /* 0x002fe200078e020c */
[----:B------:R-:W-:Y:S02]  /*0f30*/  @P0 MOV R29, R27 ;  /* 0x0000001b001d0202 */ /* 0x000fe40000000f00 */
[----:B------:R-:W-:Y:S01]  /*0f40*/  @!P0 IADD3 R29, PT, PT, -R3, -0x2, RZ ;  /* 0xfffffffe031d8810 */ /* 0x000fe20007ffe1ff */
[----:B------:R-:W-:-:S02]  /*0f50*/  IMAD R27, R9, R4, R5 ;  /* 0x00000004091b7224 */ /* 0x000fc400078e0205 */
        /* <DEDUP_REMOVED lines=18> */
.L_x_35:
[C---:B------:R-:W-:Y:S01]  /*1080*/  ISETP.GT.AND P1, PT, R3.reuse, RZ, PT ;  /* 0x000000ff0300720c */ /* 0x040fe20003f24270 */
[----:B------:R-:W0:Y:S01]  /*1090*/  LDC.64 R16, c[0x0][0x380] ;  /* 0x0000e000ff107b82 */ /* 0x000e220000000a00 */
[C---:B------:R-:W-:Y:S01]  /*10a0*/  ISETP.GE.AND P0, PT, R3.reuse, RZ, PT ;  /* 0x000000ff0300720c */ /* 0x040fe20003f06270 */
[C---:B------:R-:W-:Y:S01]  /*10b0*/  VIADD R7, R0.reuse, 0xffffffff ;  /* 0xffffffff00077836 */ /* 0x040fe20000000000 */
[----:B------:R-:W-:Y:S02]  /*10c0*/  ISETP.GT.U32.AND P4, PT, R3, R4, P1 ;  /* 0x000000040300720c */ /* 0x000fe40000f84070 */
[C---:B------:R-:W-:Y:S02]  /*10d0*/  ISETP.GT.AND P3, PT, R0.reuse, R5, PT ;  /* 0x000000050000720c */ /* 0x040fe40003f64270 */
[----:B------:R-:W-:Y:S01]  /*10e0*/  LEA R2, R5, -R0, 0x1 ;  /* 0x8000000005027211 */ /* 0x000fe200078e08ff */
[----:B------:R-:W1:Y:S01]  /*10f0*/  LDC.64 R24, c[0x0][0x398] ;  /* 0x0000e600ff187b82 */ /* 0x000e620000000a00 */
[----:B------:R-:W-:-:S02]  /*1100*/  ISETP.NE.AND P2, PT, R0, RZ, PT ;  /* 0x000000ff0000720c */ /* 0x000fc40003f45270 */
[----:B------:R-:W-:Y:S01]  /*1110*/  SEL R27, R2, R7, P3 ;  /* 0x00000007021b7207 */ /* 0x000fe20001800000 */
[--C-:B------:R-:W-:Y:S01]  /*1120*/  @!P1 IMAD.MOV R6, RZ, RZ, -R3.reuse ;  /* 0x000000ffff069224 */ /* 0x100fe200078e0a03 */
[----:B------:R-:W-:Y:S02]  /*1130*/  @P1 IADD3 R9, PT, PT, R3, -0x1, RZ ;  /* 0xffffffff03091810 */ /* 0x000fe40007ffe0ff */
[----:B------:R-:W-:Y:S01]  /*1140*/  LOP3.LUT R13, RZ, R3, RZ, 0x33, !PT ;  /* 0x00000003ff0d7212 */ /* 0x000fe200078e33ff */
[----:B------:R-:W2:Y:S01]  /*1150*/  LDC.64 R22, c[0x0][0x3a0] ;  /* 0x0000e800ff167b82 */ /* 0x000ea20000000a00 */
[----:B------:R-:W-:Y:S01]  /*1160*/  @P4 IMAD R9, R4, 0x2, -R3 ;  /* 0x0000000204094824 */ /* 0x000fe200078e0a03 */
[----:B------:R-:W-:Y:S02]  /*1170*/  SEL R27, R27, RZ, P2 ;  /* 0x000000ff1b1b7207 */ /* 0x000fe40001000000 */
[----:B------:R-:W-:Y:S02]  /*1180*/  @P0 ISETP.GE.U32.AND P4, PT, R3, R4, PT ;  /* 0x000000040300020c */ /* 0x000fe40003f86070 */
[----:B------:R-:W-:-:S02]  /*1190*/  @P1 MOV R6, R9 ;  /* 0x0000000900061202 */ /* 0x000fc40000000f00 */
[----:B------:R-:W-:-:S03]  /*11a0*/  @P0 LEA R8, R4, R13, 0x1 ;  /* 0x0000000d04080211 */ /* 0x000fc600078e08ff */
[----:B------:R-:W-:Y:S01]  /*11b0*/  IMAD R21, R27, R4, R6 ;  /* 0x000000041b157224 */ /* 0x000fe200078e0206 */
[----:B------:R-:W-:Y:S01]  /*11c0*/  @P0 SEL R7, R3, R8, !P4 ;  /* 0x0000000803070207 */ /* 0x000fe20006000000 */
[----:B------:R-:W-:Y:S02]  /*11d0*/  @!P0 IMAD.MOV.U32 R7, RZ, RZ, R13 ;  /* 0x000000ffff078224 */ /* 0x000fe400078e000d */
[----:B0-----:R-:W-:Y:S01]  /*11e0*/  IMAD.WIDE R20, R21, 0x4, R16 ;  /* 0x0000000415147825 */ /* 0x001fe200078e0210 */
[----:B-1----:R-:W3:Y:S03]  /*11f0*/  LDG.E.CONSTANT R9, desc[UR4][R24.64] ;  /* 0x0000000418097981 */ /* 0x002ee6000c1e9900 */
[----:B------:R-:W-:Y:S01]  /*1200*/  IMAD R7, R27, R4, R7 ;  /* 0x000000041b077224 */ /* 0x000fe200078e0207 */
[----:B------:R-:W4:Y:S03]  /*1210*/  LDG.E.CONSTANT R10, desc[UR4][R24.64+0x4] ;  /* 0x00000404180a7981 */ /* 0x000f26000c1e9900 */
[----:B------:R-:W-:Y:S01]  /*1220*/  IMAD.WIDE R14, R7, 0x4, R16 ;  /* 0x00000004070e7825 */ /* 0x000fe200078e0210 */
[----:B------:R-:W3:Y:S04]  /*1230*/  LDG.E.CONSTANT R20, desc[UR4][R20.64] ;  /* 0x0000000414147981 */ /* 0x000ee8000c1e9900 */
[----:B--2---:R-:W2:Y:S04]  /*1240*/  LDG.E.CONSTANT R18, desc[UR4][R22.64] ;  /* 0x0000000416127981 */ /* 0x004ea8000c1e9900 */
[----:B------:R0:W4:Y:S04]  /*1250*/  LDG.E.CONSTANT R11, desc[UR4][R14.64] ;  /* 0x000000040e0b7981 */ /* 0x000128000c1e9900 */
[----:B------:R-:W5:Y:S01]  /*1260*/  LDG.E.CONSTANT R12, desc[UR4][R22.64+0x4] ;  /* 0x00000404160c7981 */ /* 0x000f62000c1e9900 */
[----:B------:R-:W-:-:S02]  /*1270*/  ISETP.GE.AND P1, PT, R3, -0x1, PT ;  /* 0xffffffff0300780c */ /* 0x000fc40003f26270 */
[----:B------:R-:W-:Y:S02]  /*1280*/  IADD3 R7, PT, PT, R0, 0x1, RZ ;  /* 0x0000000100077810 */ /* 0x000fe40007ffe0ff */
[----:B------:R-:W-:-:S09]  /*1290*/  PLOP3.LUT P4, PT, PT, PT, PT, 0x8, 0x80 ;  /* 0x000000000080781c */ /* 0x000fd20003f8e170 */
[----:B------:R-:W-:-:S04]  /*12a0*/  @P1 IADD3 R6, PT, PT, R3, 0x1, RZ ;  /* 0x0000000103061810 */ /* 0x000fc80007ffe0ff */
[-C--:B------:R-:W-:Y:S02]  /*12b0*/  @P1 ISETP.GE.U32.AND P2, PT, R6, R4.reuse, PT ;  /* 0x000000040600120c */ /* 0x080fe40003f46070 */
[----:B------:R-:W-:Y:S02]  /*12c0*/  ISETP.GE.AND P3, PT, R7, R5, PT ;  /* 0x000000050700720c */ /* 0x000fe40003f66270 */
[----:B------:R-:W-:Y:S01]  /*12d0*/  @P1 PLOP3.LUT P4, PT, P2, PT, PT, 0x80, 0x8 ;  /* 0x000000000008181c */ /* 0x000fe2000178f070 */
[----:B------:R-:W-:Y:S02]  /*12e0*/  @P1 IMAD R8, R4, 0x2, -R3 ;  /* 0x0000000204081824 */ /* 0x000fe400078e0a03 */
[C---:B------:R-:W-:Y:S01]  /*12f0*/  @P1 VIADD R19, R3.reuse, 0x1 ;  /* 0x0000000103131836 */ /* 0x040fe20000000000 */
[C---:B------:R-:W-:Y:S01]  /*1300*/  @P0 ISETP.GE.U32.AND P6, PT, R3.reuse, R4, PT ;  /* 0x000000040300020c */ /* 0x040fe20003fc6070 */
[C---:B0-----:R-:W-:Y:S01]  /*1310*/  @P1 VIADD R15, R3.reuse, 0x1 ;  /* 0x00000001030f1836 */ /* 0x041fe20000000000 */
[----:B------:R-:W-:-:S02]  /*1320*/  ISETP.GE.AND P2, PT, R3, 0x1, PT ;  /* 0x000000010300780c */ /* 0x000fc40003f46270 */
[----:B------:R-:W-:-:S03]  /*1330*/  @P1 ISETP.GE.U32.AND P5, PT, R19, R4, PT ;  /* 0x000000041300120c */ /* 0x000fc60003fa6070 */
[----:B------:R-:W-:Y:S02]  /*1340*/  @P3 IADD3 R7, PT, PT, R2, -0x2, RZ ;  /* 0xfffffffe02073810 */ /* 0x000fe40007ffe0ff */
[----:B------:R-:W-:Y:S02]  /*1350*/  @P4 IADD3 R6, PT, PT, R8, -0x2, RZ ;  /* 0xfffffffe08064810 */ /* 0x000fe40007ffe0ff */
[----:B------:R-:W-:Y:S02]  /*1360*/  @P0 ISETP.GE.U32.AND P4, PT, R3, R4, PT ;  /* 0x000000040300020c */ /* 0x000fe40003f86070 */
[CC--:B------:R-:W-:Y:S02]  /*1370*/  @P0 LEA R2, R4.reuse, R13.reuse, 0x1 ;  /* 0x0000000d04020211 */ /* 0x0c0fe400078e08ff */
[----:B------:R-:W-:Y:S02]  /*1380*/  @P0 LEA R8, R4, R13, 0x1 ;  /* 0x0000000d04080211 */ /* 0x000fe400078e08ff */
[----:B------:R-:W-:-:S02]  /*1390*/  PLOP3.LUT P3, PT, PT, PT, PT, 0x8, 0x80 ;  /* 0x000000000080781c */ /* 0x000fc40003f6e170 */
[C---:B------:R-:W-:Y:S02]  /*13a0*/  @P0 SEL R29, R3.reuse, R2, !P4 ;  /* 0x00000002031d0207 */ /* 0x040fe40006000000 */
[C---:B------:R-:W-:Y:S01]  /*13b0*/  @P0 SEL R21, R3.reuse, R8, !P6 ;  /* 0x0000000803150207 */ /* 0x040fe20007000000 */
[----:B------:R-:W-:Y:S01]  /*13c0*/  @!P0 IMAD.MOV.U32 R21, RZ, RZ, R13 ;  /* 0x000000ffff158224 */ /* 0x000fe200078e000d */
[----:B------:R-:W-:Y:S02]  /*13d0*/  @P1 PLOP3.LUT P3, PT, P5, PT, PT, 0x80, 0x8 ;  /* 0x000000000008181c */ /* 0x000fe40002f6f070 */
[----:B------:R-:W-:Y:S02]  /*13e0*/  @!P0 MOV R29, R13 ;  /* 0x0000000d001d8202 */ /* 0x000fe40000000f00 */
[----:B------:R-:W-:Y:S02]  /*13f0*/  ISETP.GT.U32.AND P0, PT, R3, R4, P2 ;  /* 0x000000040300720c */ /* 0x000fe40001704070 */
[----:B------:R-:W-:-:S02]  /*1400*/  @P1 MOV R2, R6 ;  /* 0x0000000600021202 */ /* 0x000fc40000000f00 */
[-C--:B------:R-:W-:Y:S02]  /*1410*/  @P1 ISETP.GE.U32.AND P6, PT, R15, R4.reuse, PT ;  /* 0x000000040f00120c */ /* 0x080fe40003fc6070 */
[C---:B------:R-:W-:Y:S02]  /*1420*/  @!P1 IADD3 R2, PT, PT, -R3.reuse, -0x2, RZ ;  /* 0xfffffffe03029810 */ /* 0x040fe40007ffe1ff */
[----:B------:R-:W-:Y:S02]  /*1430*/  PLOP3.LUT P4, PT, PT, PT, PT, 0x8, 0x80 ;  /* 0x000000000080781c */ /* 0x000fe40003f8e170 */
[-C--:B------:R-:W-:Y:S02]  /*1440*/  ISETP.GT.U32.AND P5, PT, R3, R4.reuse, P2 ;  /* 0x000000040300720c */ /* 0x080fe400017a4070 */
[----:B------:R-:W-:Y:S01]  /*1450*/  @P1 PLOP3.LUT P4, PT, P6, PT, PT, 0x80, 0x8 ;  /* 0x000000000008181c */ /* 0x000fe2000378f070 */
[----:B------:R-:W-:Y:S01]  /*1460*/  IMAD R27, R27, R4, R2 ;  /* 0x000000041b1b7224 */ /* 0x000fe200078e0202 */
[----:B------:R-:W-:-:S02]  /*1470*/  @P1 LEA R8, R4, -R3, 0x1 ;  /* 0x8000000304081211 */ /* 0x000fc400078e08ff */
[----:B------:R-:W-:Y:S02]  /*1480*/  LOP3.LUT R2, RZ, R0, RZ, 0x33, !PT ;  /* 0x00000000ff027212 */ /* 0x000fe400078e33ff */
[----:B------:R-:W-:Y:S01]  /*1490*/  @P2 IADD3 R6, PT, PT, R3, -0x1, RZ ;  /* 0xffffffff03062810 */ /* 0x000fe20007ffe0ff */
[----:B------:R-:W-:Y:S01]  /*14a0*/  @P3 VIADD R19, R8, 0xfffffffe ;  /* 0xfffffffe08133836 */ /* 0x000fe20000000000 */
[----:B------:R-:W-:Y:S01]  /*14b0*/  LEA R13, R5, R2, 0x1 ;  /* 0x00000002050d7211 */ /* 0x000fe200078e08ff */
[--C-:B------:R-:W-:Y:S01]  /*14c0*/  @P0 IMAD R6, R4, 0x2, -R3.reuse ;  /* 0x0000000204060824 */ /* 0x100fe200078e0a03 */
[----:B------:R-:W-:Y:S01]  /*14d0*/  ISETP.GE.AND P3, PT, R0, R5, PT ;  /* 0x000000050000720c */ /* 0x000fe20003f66270 */
[C-C-:B------:R-:W-:Y:S01]  /*14e0*/  @P1 IMAD R2, R4.reuse, 0x2, -R3.reuse ;  /* 0x0000000204021824 */ /* 0x140fe200078e0a03 */
[----:B------:R-:W-:Y:S01]  /*14f0*/  @P2 IADD3 R8, PT, PT, R3, -0x1, RZ ;  /* 0xffffffff03082810 */ /* 0x000fe20007ffe0ff */
[----:B------:R-:W-:Y:S01]  /*1500*/  @P5 IMAD R8, R4, 0x2, -R3 ;  /* 0x0000000204085824 */ /* 0x000fe200078e0a03 */
[----:B------:R-:W-:-:S02]  /*1510*/  SEL R13, R0, R13, !P3 ;  /* 0x0000000d000d7207 */ /* 0x000fc40005800000 */
[C---:B------:R-:W-:Y:S02]  /*1520*/  @!P1 IADD3 R19, PT, PT, -R3.reuse, -0x2, RZ ;  /* 0xfffffffe03139810 */ /* 0x040fe40007ffe1ff */
[----:B------:R-:W-:Y:S02]  /*1530*/  @P4 IADD3 R15, PT, PT, R2, -0x2, RZ ;  /* 0xfffffffe020f4810 */ /* 0x000fe40007ffe0ff */
[----:B------:R-:W-:Y:S01]  /*1540*/  @P2 MOV R5, R6 ;  /* 0x0000000600052202 */ /* 0x000fe20000000f00 */
[----:B------:R-:W-:Y:S01]  /*1550*/  @!P2 IMAD.MOV R5, RZ, RZ, -R3 ;  /* 0x000000ffff05a224 */ /* 0x000fe200078e0a03 */
[C---:B------:R-:W-:Y:S02]  /*1560*/  @!P2 IADD3 R8, PT, PT, -R3.reuse, RZ, RZ ;  /* 0x000000ff0308a210 */ /* 0x040fe40007ffe1ff */
[----:B------:R-:W-:Y:S01]  /*1570*/  @!P1 IADD3 R15, PT, PT, -R3, -0x2, RZ ;  /* 0xfffffffe030f9810 */ /* 0x000fe20007ffe1ff */
[CC--:B------:R-:W-:Y:S02]  /*1580*/  IMAD R2, R13.reuse, R4.reuse, R19 ;  /* 0x000000040d027224 */ /* 0x0c0fe400078e0213 */
[----:B------:R-:W-:-:S02]  /*1590*/  IMAD R6, R13, R4, R5 ;  /* 0x000000040d067224 */ /* 0x000fc400078e0205 */
[-C--:B------:R-:W-:Y:S01]  /*15a0*/  IMAD R29, R13, R4.reuse, R29 ;  /* 0x000000040d1d7224 */ /* 0x080fe200078e021d */
[----:B------:R0:W5:Y:S01]  /*15b0*/  LDG.E.CONSTANT R5, desc[UR4][R24.64+0x8] ;  /* 0x0000080418057981 */ /* 0x000162000c1e9900 */
[CC--:B------:R-:W-:Y:S01]  /*15c0*/  IMAD R19, R7.reuse, R4.reuse, R8 ;  /* 0x0000000407137224 */ /* 0x0c0fe200078e0208 */
[----:B------:R-:W1:Y:S01]  /*15d0*/  LDC R13, c[0x0][0x3a8] ;  /* 0x0000ea00ff0d7b82 */ /* 0x000e620000000800 */
[CC--:B------:R-:W-:Y:S02]  /*15e0*/  IMAD R21, R7.reuse, R4.reuse, R21 ;  /* 0x0000000407157224 */ /* 0x0c0fe400078e0215 */
[----:B------:R-:W-:-:S05]  /*15f0*/  IMAD R4, R7, R4, R15 ;  /* 0x0000000407047224 */ /* 0x000fca00078e020f */
[----:B------:R-:W1:Y:S08]  /*1600*/  LDC.64 R14, c[0x0][0x398] ;  /* 0x0000e600ff0e7b82 */ /* 0x000e700000000a00 */
[----:B0-----:R-:W0:Y:S01]  /*1610*/  LDC.64 R24, c[0x0][0x3a0] ;  /* 0x0000e800ff187b82 */ /* 0x001e220000000a00 */
[----:B------:R-:W-:-:S04]  /*1620*/  IMAD.WIDE R26, R27, 0x4, R16 ;  /* 0x000000041b1a7825 */ /* 0x000fc800078e0210 */
[--C-:B------:R-:W-:Y:S01]  /*1630*/  IMAD.WIDE R6, R6, 0x4, R16.reuse ;  /* 0x0000000406067825 */ /* 0x100fe200078e0210 */
[----:B------:R-:W5:Y:S03]  /*1640*/  LDG.E.CONSTANT R8, desc[UR4][R26.64] ;  /* 0x000000041a087981 */ /* 0x000f66000c1e9900 */
[----:B------:R-:W-:Y:S02]  /*1650*/  IMAD.WIDE R28, R29, 0x4, R16 ;  /* 0x000000041d1c7825 */ /* 0x000fe400078e0210 */
[----:B------:R-:W5:Y:S02]  /*1660*/  LDG.E.CONSTANT R6, desc[UR4][R6.64] ;  /* 0x0000000406067981 */ /* 0x000f64000c1e9900 */
[----:B-1----:R-:W-:-:S05]  /*1670*/  IMAD.WIDE R14, R13, 0x4, R14 ;  /* 0x000000040d0e7825 */ /* 0x002fca00078e020e */
[----:B------:R-:W5:Y:S01]  /*1680*/  LDG.E.CONSTANT R26, desc[UR4][R14.64+0x4] ;  /* 0x000004040e1a7981 */ /* 0x000f62000c1e9900 */
[----:B0-----:R-:W-:-:S03]  /*1690*/  IMAD.WIDE R24, R13, 0x4, R24 ;  /* 0x000000040d187825 */ /* 0x001fc600078e0218 */
[----:B------:R-:W5:Y:S04]  /*16a0*/  LDG.E.CONSTANT R7, desc[UR4][R28.64] ;  /* 0x000000041c077981 */ /* 0x000f68000c1e9900 */
[----:B------:R-:W5:Y:S04]  /*16b0*/  LDG.E.CONSTANT R27, desc[UR4][R24.64] ;  /* 0x00000004181b7981 */ /* 0x000f68000c1e9900 */
[----:B------:R-:W5:Y:S04]  /*16c0*/  LDG.E.CONSTANT R28, desc[UR4][R24.64+0x4] ;  /* 0x00000404181c7981 */ /* 0x000f68000c1e9900 */
[----:B------:R-:W5:Y:S01]  /*16d0*/  LDG.E.CONSTANT R29, desc[UR4][R24.64+0x8] ;  /* 0x00000804181d7981 */ /* 0x000f62000c1e9900 */
[-C--:B---3--:R-:W-:Y:S01]  /*16e0*/  FFMA R9, R9, R20.reuse, RZ ;  /* 0x0000001409097223 */ /* 0x088fe200000000ff */
[----:B--2---:R-:W-:-:S03]  /*16f0*/  FFMA R18, R18, R20, RZ ;  /* 0x0000001412127223 */ /* 0x004fc600000000ff */
[----:B----4-:R-:W-:Y:S02]  /*1700*/  FFMA R10, R10, R11, R9 ;  /* 0x0000000b0a0a7223 */ /* 0x010fe40000000009 */
[----:B------:R5:W2:Y:S01]  /*1710*/  LDG.E.CONSTANT R9, desc[UR4][R22.64+0x8] ;  /* 0x0000080416097981 */ /* 0x000aa2000c1e9900 */
[----:B------:R-:W-:-:S06]  /*1720*/  IMAD.WIDE R20, R21, 0x4, R16 ;  /* 0x0000000415147825 */ /* 0x000fcc00078e0210 */
[----:B------:R-:W3:Y:S01]  /*1730*/  LDG.E.CONSTANT R20, desc[UR4][R20.64] ;  /* 0x0000000414147981 */ /* 0x000ee2000c1e9900 */
[----:B-----5:R-:W-:Y:S01]  /*1740*/  FFMA R22, R12, R11, R18 ;  /* 0x0000000b0c167223 */ /* 0x020fe20000000012 */
[----:B------:R-:W-:Y:S02]  /*1750*/  IMAD.WIDE R18, R19, 0x4, R16 ;  /* 0x0000000413127825 */ /* 0x000fe400078e0210 */
[----:B------:R-:W4:Y:S04]  /*1760*/  LDG.E.CONSTANT R11, desc[UR4][R14.64] ;  /* 0x000000040e0b7981 */ /* 0x000f28000c1e9900 */
[----:B------:R0:W5:Y:S02]  /*1770*/  LDG.E.CONSTANT R23, desc[UR4][R14.64+0x8] ;  /* 0x000008040e177981 */ /* 0x000164000c1e9900 */
[----:B0-----:R-:W-:-:S04]  /*1780*/  IMAD.WIDE R14, R13, 0x4, R14 ;  /* 0x000000040d0e7825 */ /* 0x001fc800078e020e */
[----:B------:R-:W-:Y:S02]  /*1790*/  IMAD.WIDE R12, R13, 0x4, R24 ;  /* 0x000000040d0c7825 */ /* 0x000fe400078e0218 */
[----:B------:R0:W3:Y:S04]  /*17a0*/  LDG.E.CONSTANT R24, desc[UR4][R18.64] ;  /* 0x0000000412187981 */ /* 0x0000e8000c1e9900 */
[----:B------:R-:W3:Y:S04]  /*17b0*/  LDG.E.CONSTANT R21, desc[UR4][R12.64] ;  /* 0x000000040c157981 */ /* 0x000ee8000c1e9900 */
[----:B------:R-:W3:Y:S01]  /*17c0*/  LDG.E.CONSTANT R25, desc[UR4][R14.64+0x4] ;  /* 0x000004040e197981 */ /* 0x000ee2000c1e9900 */
[----:B0-----:R-:W-:-:S05]  /*17d0*/  IMAD.WIDE R18, R2, 0x4, R16 ;  /* 0x0000000402127825 */ /* 0x001fca00078e0210 */
[----:B------:R-:W5:Y:S01]  /*17e0*/  LDG.E.CONSTANT R2, desc[UR4][R18.64] ;  /* 0x0000000412027981 */ /* 0x000f62000c1e9900 */
[----:B------:R-:W-:-:S03]  /*17f0*/  IMAD.WIDE R16, R4, 0x4, R16 ;  /* 0x0000000404107825 */ /* 0x000fc600078e0210 */
[----:B------:R-:W3:Y:S04]  /*1800*/  LDG.E.CONSTANT R4, desc[UR4][R14.64] ;  /* 0x000000040e047981 */ /* 0x000ee8000c1e9900 */
[----:B------:R-:W3:Y:S04]  /*1810*/  LDG.E.CONSTANT R16, desc[UR4][R16.64] ;  /* 0x0000000410107981 */ /* 0x000ee8000c1e9900 */
[----:B------:R-:W3:Y:S04]  /*1820*/  LDG.E.CONSTANT R19, desc[UR4][R12.64+0x4] ;  /* 0x000004040c137981 */ /* 0x000ee8000c1e9900 */
[----:B------:R-:W3:Y:S04]  /*1830*/  LDG.E.CONSTANT R18, desc[UR4][R12.64+0x8] ;  /* 0x000008040c127981 */ /* 0x000ee8000c1e9900 */
[----:B------:R-:W3:Y:S01]  /*1840*/  LDG.E.CONSTANT R17, desc[UR4][R14.64+0x8] ;  /* 0x000008040e117981 */ /* 0x000ee2000c1e9900 */
[-C--:B------:R-:W-:Y:S01]  /*1850*/  FFMA R10, R5, R8.reuse, R10 ;  /* 0x00000008050a7223 */ /* 0x080fe2000000000a */
[----:B--2---:R-:W-:-:S04]  /*1860*/  FFMA R22, R9, R8, R22 ;  /* 0x0000000809167223 */ /* 0x004fc80000000016 */
[----:B------:R-:W-:-:S04]  /*1870*/  FFMA R27, R27, R6, R22 ;  /* 0x000000061b1b7223 */ /* 0x000fc80000000016 */
[----:B------:R-:W-:Y:S01]  /*1880*/  FFMA R28, R28, R7, R27 ;  /* 0x000000071c1c7223 */ /* 0x000fe2000000001b */
[----:B----4-:R-:W-:-:S04]  /*1890*/  FFMA R11, R11, R6, R10 ;  /* 0x000000060b0b7223 */ /* 0x010fc8000000000a */
[----:B------:R-:W-:-:S04]  /*18a0*/  FFMA R26, R26, R7, R11 ;  /* 0x000000071a1a7223 */ /* 0x000fc8000000000b */
[-C--:B-----5:R-:W-:Y:S01]  /*18b0*/  FFMA R23, R23, R2.reuse, R26 ;  /* 0x0000000217177223 */ /* 0x0a0fe2000000001a */
[----:B------:R-:W-:-:S03]  /*18c0*/  FFMA R28, R29, R2, R28 ;  /* 0x000000021d1c7223 */ /* 0x000fc6000000001c */
[-C--:B---3--:R-:W-:Y:S01]  /*18d0*/  FFMA R4, R4, R24.reuse, R23 ;  /* 0x0000001804047223 */ /* 0x088fe20000000017 */
[----:B------:R-:W-:-:S03]  /*18e0*/  FFMA R28, R21, R24, R28 ;  /* 0x00000018151c7223 */ /* 0x000fc6000000001c */
[-C--:B------:R-:W-:Y:S01]  /*18f0*/  FFMA R4, R25, R20.reuse, R4 ;  /* 0x0000001419047223 */ /* 0x080fe20000000004 */
[----:B------:R-:W-:-:S04]  /*1900*/  FFMA R19, R19, R20, R28 ;  /* 0x0000001413137223 */ /* 0x000fc8000000001c */
[-C--:B------:R-:W-:Y:S01]  /*1910*/  FFMA R6, R18, R16.reuse, R19 ;  /* 0x0000001012067223 */ /* 0x080fe20000000013 */
[----:B------:R-:W-:-:S07]  /*1920*/  FFMA R7, R17, R16, R4 ;  /* 0x0000001011077223 */ /* 0x000fce0000000004 */
.L_x_34:
[----:B------:R-:W-:Y:S01]  /*1930*/  FMUL R6, R6, R6 ;  /* 0x0000000606067220 */ /* 0x000fe20000400000 */
[----:B------:R-:W-:Y:S03]  /*1940*/  BSSY.RECONVERGENT B0, `(.L_x_36) ;  /* 0x000000d000007945 */ /* 0x000fe60003800200 */
[----:B------:R-:W-:-:S04]  /*1950*/  FFMA R2, R7, R7, R6 ;  /* 0x0000000707027223 */ /* 0x000fc80000000006 */
[----:B------:R0:W1:Y:S01]  /*1960*/  MUFU.RSQ R5, R2 ;  /* 0x0000000200057308 */ /* 0x0000620000001400 */
[----:B------:R-:W-:-:S04]  /*1970*/  IADD3 R4, PT, PT, R2, -0xd000000, RZ ;  /* 0xf300000002047810 */ /* 0x000fc80007ffe0ff */
[----:B------:R-:W-:-:S13]  /*1980*/  ISETP.GT.U32.AND P0, PT, R4, 0x727fffff, PT ;  /* 0x727fffff0400780c */ /* 0x000fda0003f04070 */
[----:B01----:R-:W-:Y:S05]  /*1990*/  @!P0 BRA `(.L_x_37) ;  /* 0x00000000000c8947 */ /* 0x003fea0003800000 */
[----:B------:R-:W-:-:S07]  /*19a0*/  MOV R9, 0x19c0 ;  /* 0x000019c000097802 */ /* 0x000fce0000000f00 */
[----:B------:R-:W-:Y:S05]  /*19b0*/  CALL.REL.NOINC `($__internal_0_$__cuda_sm20_sqrt_rn_f32_slowpath) ;  /* 0x0000000000307944 */ /* 0x000fea0003c00000 */
[----:B------:R-:W-:Y:S05]  /*19c0*/  BRA `(.L_x_38) ;  /* 0x0000000000107947 */ /* 0x000fea0003800000 */
.L_x_37:
[----:B------:R-:W-:Y:S01]  /*19d0*/  FMUL.FTZ R7, R2, R5 ;  /* 0x0000000502077220 */ /* 0x000fe20000410000 */
[----:B------:R-:W-:-:S03]  /*19e0*/  FMUL.FTZ R4, R5, 0.5 ;  /* 0x3f00000005047820 */ /* 0x000fc60000410000 */
[----:B------:R-:W-:-:S04]  /*19f0*/  FFMA R2, -R7, R7, R2 ;  /* 0x0000000707027223 */ /* 0x000fc80000000102 */
[----:B------:R-:W-:-:S07]  /*1a00*/  FFMA R7, R2, R4, R7 ;  /* 0x0000000402077223 */ /* 0x000fce0000000007 */
.L_x_38:
[----:B------:R-:W-:Y:S05]  /*1a10*/  BSYNC.RECONVERGENT B0 ;  /* 0x0000000000007941 */ /* 0x000fea0003800200 */
.L_x_36:
[----:B------:R-:W0:Y:S01]  /*1a20*/  LDC.64 R4, c[0x0][0x388] ;  /* 0x0000e200ff047b82 */ /* 0x000e220000000a00 */
[----:B------:R-:W1:Y:S02]  /*1a30*/  LDCU UR6, c[0x0][0x390] ;  /* 0x00007200ff0677ac */ /* 0x000e640008000800 */
[----:B-1----:R-:W-:-:S04]  /*1a40*/  IMAD R3, R0, UR6, R3 ;  /* 0x0000000600037c24 */ /* 0x002fc8000f8e0203 */
[----:B0-----:R-:W-:-:S05]  /*1a50*/  IMAD.WIDE R2, R3, 0x4, R4 ;  /* 0x0000000403027825 */ /* 0x001fca00078e0204 */
[----:B------:R-:W-:Y:S01]  /*1a60*/  STG.E desc[UR4][R2.64], R7 ;  /* 0x0000000702007986 */ /* 0x000fe2000c101904 */
[----:B------:R-:W-:Y:S05]  /*1a70*/  EXIT ;  /* 0x000000000000794d */ /* 0x000fea0003800000 */
        .weak           $__internal_0_$__cuda_sm20_sqrt_rn_f32_slowpath
        .type           $__internal_0_$__cuda_sm20_sqrt_rn_f32_slowpath,@function
        .size           $__internal_0_$__cuda_sm20_sqrt_rn_f32_slowpath,(.L_x_63 - $__internal_0_$__cuda_sm20_sqrt_rn_f32_slowpath)
$__internal_0_$__cuda_sm20_sqrt_rn_f32_slowpath:
[----:B------:R-:W-:-:S13]  /*1a80*/  LOP3.LUT P0, RZ, R2, 0x7fffffff, RZ, 0xc0, !PT ;  /* 0x7fffffff02ff7812 */ /* 0x000fda000780c0ff */
[----:B------:R-:W-:Y:S01]  /*1a90*/  @!P0 IMAD.MOV.U32 R4, RZ, RZ, R2 ;  /* 0x000000ffff048224 */ /* 0x000fe200078e0002 */
[----:B------:R-:W-:Y:S06]  /*1aa0*/  @!P0 BRA `(.L_x_39) ;  /* 0x0000000000408947 */ /* 0x000fec0003800000 */
[----:B------:R-:W-:-:S13]  /*1ab0*/  FSETP.GEU.FTZ.AND P0, PT, R2, RZ, PT ;  /* 0x000000ff0200720b */ /* 0x000fda0003f1e000 */
[----:B------:R-:W-:Y:S01]  /*1ac0*/  @!P0 MOV R4, 0x7fffffff ;  /* 0x7fffffff00048802 */ /* 0x000fe20000000f00 */
[----:B------:R-:W-:Y:S06]  /*1ad0*/  @!P0 BRA `(.L_x_39) ;  /* 0x0000000000348947 */ /* 0x000fec0003800000 */
[----:B------:R-:W-:-:S13]  /*1ae0*/  FSETP.GTU.FTZ.AND P0, PT, |R2|, +INF , PT ;  /* 0x7f8000000200780b */ /* 0x000fda0003f1c200 */
[----:B------:R-:W-:Y:S01]  /*1af0*/  @P0 FADD.FTZ R4, R2, 1 ;  /* 0x3f80000002040421 */ /* 0x000fe20000010000 */
[----:B------:R-:W-:Y:S06]  /*1b00*/  @P0 BRA `(.L_x_39) ;  /* 0x0000000000280947 */ /* 0x000fec0003800000 */
[----:B------:R-:W-:-:S13]  /*1b10*/  FSETP.NEU.FTZ.AND P0, PT, |R2|, +INF , PT ;  /* 0x7f8000000200780b */ /* 0x000fda0003f1d200 */
[----:B------:R-:W-:-:S04]  /*1b20*/  @P0 FFMA R5, R2, 1.84467440737095516160e+19, RZ ;  /* 0x5f80000002050823 */ /* 0x000fc800000000ff */
[----:B------:R-:W0:Y:S02]  /*1b30*/  @P0 MUFU.RSQ R4, R5 ;  /* 0x0000000500040308 */ /* 0x000e240000001400 */
[----:B0-----:R-:W-:Y:S01]  /*1b40*/  @P0 FMUL.FTZ R6, R5, R4 ;  /* 0x0000000405060220 */ /* 0x001fe20000410000 */
[----:B------:R-:W-:Y:S01]  /*1b50*/  @P0 FMUL.FTZ R8, R4, 0.5 ;  /* 0x3f00000004080820 */ /* 0x000fe20000410000 */
[----:B------:R-:W-:Y:S02]  /*1b60*/  @!P0 MOV R4, R2 ;  /* 0x0000000200048202 */ /* 0x000fe40000000f00 */
[----:B------:R-:W-:-:S04]  /*1b70*/  @P0 FADD.FTZ R7, -R6, -RZ ;  /* 0x800000ff06070221 */ /* 0x000fc80000010100 */
[----:B------:R-:W-:-:S04]  /*1b80*/  @P0 FFMA R7, R6, R7, R5 ;  /* 0x0000000706070223 */ /* 0x000fc80000000005 */
[----:B------:R-:W-:-:S04]  /*1b90*/  @P0 FFMA R7, R7, R8, R6 ;  /* 0x0000000807070223 */ /* 0x000fc80000000006 */
[----:B------:R-:W-:-:S07]  /*1ba0*/  @P0 FMUL.FTZ R4, R7, 2.3283064365386962891e-10 ;  /* 0x2f80000007040820 */ /* 0x000fce0000410000 */
.L_x_39:
[----:B------:R-:W-:Y:S02]  /*1bb0*/  HFMA2 R5, -RZ, RZ, 0, 0 ;  /* 0x00000000ff057431 */ /* 0x000fe400000001ff */
[----:B------:R-:W-:Y:S01]  /*1bc0*/  IMAD.MOV.U32 R7, RZ, RZ, R4 ;  /* 0x000000ffff077224 */ /* 0x000fe200078e0004 */
[----:B------:R-:W-:-:S04]  /*1bd0*/  MOV R4, R9 ;  /* 0x0000000900047202 */ /* 0x000fc80000000f00 */
[----:B------:R-:W-:Y:S05]  /*1be0*/  RET.REL.NODEC R4 `(_Z26sobelConvolutionWithSharedPKfPfiiS0_S0_i) ;  /* 0xffffffe404047950 */ /* 0x000fea0003c3ffff */
.L_x_40:
        /* <DEDUP_REMOVED lines=9> */
.L_x_63:


//--------------------- .text._Z29gaussianConvolutionWithSharedPKfPfiii --------------------------
	.section	.text._Z29gaussianConvolutionWithSharedPKfPfiii,"ax",@progbits
	.align	128
        .global         _Z29gaussianConvolutionWithSharedPKfPfiii
        .type           _Z29gaussianConvolutionWithSharedPKfPfiii,@function
        .size           _Z29gaussianConvolutionWithSharedPKfPfiii,(.L_x_68 - _Z29gaussianConvolutionWithSharedPKfPfiii)
        .other          _Z29gaussianConvolutionWithSharedPKfPfiii,@"STO_CUDA_ENTRY STV_DEFAULT"
_Z29gaussianConvolutionWithSharedPKfPfiii:
.text._Z29gaussianConvolutionWithSharedPKfPfiii:
        /* <DEDUP_REMOVED lines=42> */
.L_x_43:
        /* <DEDUP_REMOVED lines=51> */
.L_x_42:
[----:B------:R-:W-:Y:S05]  /*05d0*/  BSYNC.RECONVERGENT B0 ;  /* 0x0000000000007941 */ /* 0x000fea0003800200 */
.L_x_41:
        /* <DEDUP_REMOVED lines=30> */
.L_x_50:
        /* <DEDUP_REMOVED lines=16> */
.L_x_46:
        /* <DEDUP_REMOVED lines=31> */
.L_x_45:
        /* <DEDUP_REMOVED lines=27> */
.L_x_48:
        /* <DEDUP_REMOVED lines=18> */
.L_x_49:
        /* <DEDUP_REMOVED lines=11> */
.L_x_47:
[----:B------:R-:W-:Y:S05]  /*0e30*/  @P0 BRA `(.L_x_50) ;  /* 0xfffffff800600947 */ /* 0x000fea000383ffff */
.L_x_44:
[----:B------:R-:W0:Y:S01]  /*0e40*/  LDC.64 R4, c[0x0][0x388] ;  /* 0x0000e200ff047b82 */ /* 0x000e220000000a00 */
[----:B------:R-:W1:Y:S02]  /*0e50*/  LDCU UR4, c[0x0][0x390] ;  /* 0x00007200ff0477ac */ /* 0x000e640008000800 */
[----:B-1----:R-:W-:-:S04]  /*0e60*/  IMAD R3, R2, UR4, R7 ;  /* 0x0000000402037c24 */ /* 0x002fc8000f8e0207 */
[----:B0-----:R-:W-:-:S05]  /*0e70*/  IMAD.WIDE R2, R3, 0x4, R4 ;  /* 0x0000000403027825 */ /* 0x001fca00078e0204 */
[----:B------:R-:W-:Y:S01]  /*0e80*/  STG.E desc[UR6][R2.64], R14 ;  /* 0x0000000e02007986 */ /* 0x000fe2000c101906 */
[----:B------:R-:W-:Y:S05]  /*0e90*/  EXIT ;  /* 0x000000000000794d */ /* 0x000fea0003800000 */
.L_x_51:
        /* <DEDUP_REMOVED lines=14> */
.L_x_68:


//--------------------- .text._Z28conv2dGlobalKernelWithSharedPKfPfiii --------------------------
	.section	.text._Z28conv2dGlobalKernelWithSharedPKfPfiii,"ax",@progbits
	.align	128
        .global         _Z28conv2dGlobalKernelWithSharedPKfPfiii
        .type           _Z28conv2dGlobalKernelWithSharedPKfPfiii,@function
        .size           _Z28conv2dGlobalKernelWithSharedPKfPfiii,(.L_x_69 - _Z28conv2dGlobalKernelWithSharedPKfPfiii)
        .other          _Z28conv2dGlobalKernelWithSharedPKfPfiii,@"STO_CUDA_ENTRY STV_DEFAULT"
_Z28conv2dGlobalKernelWithSharedPKfPfiii:
.text._Z28conv2dGlobalKernelWithSharedPKfPfiii:
        /* <DEDUP_REMOVED lines=42> */
.L_x_54:
        /* <DEDUP_REMOVED lines=51> */
.L_x_53:
[----:B------:R-:W-:Y:S05]  /*05d0*/  BSYNC.RECONVERGENT B0 ;  /* 0x0000000000007941 */ /* 0x000fea0003800200 */
.L_x_52:
        /* <DEDUP_REMOVED lines=30> */
.L_x_61:
        /* <DEDUP_REMOVED lines=16> */
.L_x_57:
        /* <DEDUP_REMOVED lines=31> */
.L_x_56:
        /* <DEDUP_REMOVED lines=27> */
.L_x_59:
        /* <DEDUP_REMOVED lines=18> */
.L_x_60:
        /* <DEDUP_REMOVED lines=11> */
.L_x_58:
[----:B------:R-:W-:Y:S05]  /*0e30*/  @P0 BRA `(.L_x_61) ;  /* 0xfffffff800600947 */ /* 0x000fea000383ffff */
.L_x_55:
[----:B------:R-:W0:Y:S01]  /*0e40*/  LDC.64 R4, c[0x0][0x388] ;  /* 0x0000e200ff047b82 */ /* 0x000e220000000a00 */
[----:B------:R-:W1:Y:S02]  /*0e50*/  LDCU UR4, c[0x0][0x390] ;  /* 0x00007200ff0477ac */ /* 0x000e640008000800 */
[----:B-1----:R-:W-:-:S04]  /*0e60*/  IMAD R3, R2, UR4, R7 ;  /* 0x0000000402037c24 */ /* 0x002fc8000f8e0207 */
[----:B0-----:R-:W-:-:S05]  /*0e70*/  IMAD.WIDE R2, R3, 0x4, R4 ;  /* 0x0000000403027825 */ /* 0x001fca00078e0204 */
[----:B------:R-:W-:Y:S01]  /*0e80*/  STG.E desc[UR6][R2.64], R14 ;  /* 0x0000000e02007986 */ /* 0x000fe2000c101906 */
[----:B------:R-:W-:Y:S05]  /*0e90*/  EXIT ;  /* 0x000000000000794d */ /* 0x000fea0003800000 */
.L_x_62:
        /* <DEDUP_REMOVED lines=14> */
.L_x_69:


//--------------------- .nv.shared._Z30laplacianConvolutionWithSharedPKfPfiii --------------------------
	.section	.nv.shared._Z30laplacianConvolutionWithSharedPKfPfiii,"aw",@nobits
	.sectionflags	@""
	.align	16
.nv.shared._Z30laplacianConvolutionWithSharedPKfPfiii:
	.zero		2320


//--------------------- .nv.shared.reserved.0     --------------------------
	.section	.nv.shared.reserved.0,"aw",@nobits
	.weak		__nv_reservedSMEM_offset_0_alias
	.size		__nv_reservedSMEM_offset_0_alias, 0, 64
	.other		__nv_reservedSMEM_offset_0_alias,@"STO_CUDA_RESERVED_SHARED STV_DEFAULT"
__nv_reservedSMEM_offset_0_alias:
	.zero		0
	.zero		64


//--------------------- .nv.shared._Z29meanBlurConvolutionWithSharedPKfPfiii --------------------------
	.section	.nv.shared._Z29meanBlurConvolutionWithSharedPKfPfiii,"aw",@nobits
	.sectionflags	@""
	.align	16
.nv.shared._Z29meanBlurConvolutionWithSharedPKfPfiii:
	.zero		2320


//--------------------- .nv.shared._Z28sharpenConvolutionWithSharedPKfPfiii --------------------------
	.section	.nv.shared._Z28sharpenConvolutionWithSharedPKfPfiii,"aw",@nobits
	.sectionflags	@""
	.align	16
.nv.shared._Z28sharpenConvolutionWithSharedPKfPfiii:
	.zero		2320


//--------------------- .nv.shared._Z26sobelConvolutionWithSharedPKfPfiiS0_S0_i --------------------------
	.section	.nv.shared._Z26sobelConvolutionWithSharedPKfPfiiS0_S0_i,"aw",@nobits
	.sectionflags	@""
	.align	16
	.zero		1024


//--------------------- .nv.shared._Z29gaussianConvolutionWithSharedPKfPfiii --------------------------
	.section	.nv.shared._Z29gaussianConvolutionWithSharedPKfPfiii,"aw",@nobits
	.sectionflags	@""
	.align	16
.nv.shared._Z29gaussianConvolutionWithSharedPKfPfiii:
	.zero		2320


//--------------------- .nv.shared._Z28conv2dGlobalKernelWithSharedPKfPfiii --------------------------
	.section	.nv.shared._Z28conv2dGlobalKernelWithSharedPKfPfiii,"aw",@nobits
	.sectionflags	@""
	.align	16
	.zero		1024


//--------------------- .nv.constant0._Z30laplacianConvolutionWithSharedPKfPfiii --------------------------
	.section	.nv.constant0._Z30laplacianConvolutionWithSharedPKfPfiii,"a",@progbits
	.sectionflags	@""
	.align	4
.nv.constant0._Z30laplacianConvolutionWithSharedPKfPfiii:
	.zero		924


//--------------------- .nv.constant0._Z29meanBlurConvolutionWithSharedPKfPfiii --------------------------
	.section	.nv.constant0._Z29meanBlurConvolutionWithSharedPKfPfiii,"a",@progbits
	.sectionflags	@""
	.align	4
.nv.constant0._Z29meanBlurConvolutionWithSharedPKfPfiii:
	.zero		924


//--------------------- .nv.constant0._Z28sharpenConvolutionWithSharedPKfPfiii --------------------------
	.section	.nv.constant0._Z28sharpenConvolutionWithSharedPKfPfiii,"a",@progbits
	.sectionflags	@""
	.align	4
.nv.constant0._Z28sharpenConvolutionWithSharedPKfPfiii:
	.zero		924


//--------------------- .nv.constant0._Z26sobelConvolutionWithSharedPKfPfiiS0_S0_i --------------------------
	.section	.nv.constant0._Z26sobelConvolutionWithSharedPKfPfiiS0_S0_i,"a",@progbits
	.sectionflags	@""
	.align	4
.nv.constant0._Z26sobelConvolutionWithSharedPKfPfiiS0_S0_i:
	.zero		940


//--------------------- .nv.constant0._Z29gaussianConvolutionWithSharedPKfPfiii --------------------------
	.section	.nv.constant0._Z29gaussianConvolutionWithSharedPKfPfiii,"a",@progbits
	.sectionflags	@""
	.align	4
.nv.constant0._Z29gaussianConvolutionWithSharedPKfPfiii:
	.zero		924


//--------------------- .nv.constant0._Z28conv2dGlobalKernelWithSharedPKfPfiii --------------------------
	.section	.nv.constant0._Z28conv2dGlobalKernelWithSharedPKfPfiii,"a",@progbits
	.sectionflags	@""
	.align	4
.nv.constant0._Z28conv2dGlobalKernelWithSharedPKfPfiii:
	.zero		924


//--------------------- SYMBOLS --------------------------

	.type		.nv.reservedSmem.offset0,@object
	.size		.nv.reservedSmem.offset0,0x4
	.type		.nv.reservedSmem.cap,@object
	.size		.nv.reservedSmem.cap,0x4
